//
// Generated by NVIDIA NVVM Compiler
//
// Compiler Build ID: CL-36424714
// Cuda compilation tools, release 13.0, V13.0.88
// Based on NVVM 20.0.0
//

.version 9.0
.target sm_100
.address_size 64

	// .globl	_Z6add1x1iPKfS0_Pf

.visible .entry _Z6add1x1iPKfS0_Pf(
	.param .u32 _Z6add1x1iPKfS0_Pf_param_0,
	.param .u64 .ptr .align 1 _Z6add1x1iPKfS0_Pf_param_1,
	.param .u64 .ptr .align 1 _Z6add1x1iPKfS0_Pf_param_2,
	.param .u64 .ptr .align 1 _Z6add1x1iPKfS0_Pf_param_3
)
{
	.reg .pred 	%p<10>;
	.reg .b32 	%r<23>;
	.reg .b32 	%f<88>;
	.reg .b64 	%rd<40>;

	ld.param.u32 	%r16, [_Z6add1x1iPKfS0_Pf_param_0];
	ld.param.u64 	%rd22, [_Z6add1x1iPKfS0_Pf_param_1];
	ld.param.u64 	%rd23, [_Z6add1x1iPKfS0_Pf_param_2];
	ld.param.u64 	%rd24, [_Z6add1x1iPKfS0_Pf_param_3];
	cvta.to.global.u64 	%rd1, %rd24;
	cvta.to.global.u64 	%rd2, %rd23;
	cvta.to.global.u64 	%rd3, %rd22;
	setp.lt.s32 	%p1, %r16, 1;
	@%p1 bra 	$L__BB0_13;
	and.b32  	%r1, %r16, 15;
	setp.lt.u32 	%p2, %r16, 16;
	mov.b32 	%r20, 0;
	@%p2 bra 	$L__BB0_4;
	and.b32  	%r20, %r16, 2147483632;
	neg.s32 	%r18, %r20;
	add.s64 	%rd36, %rd3, 32;
	add.s64 	%rd35, %rd2, 32;
	add.s64 	%rd34, %rd1, 32;
$L__BB0_3:
	.pragma "nounroll";
	ld.global.f32 	%f1, [%rd36+-32];
	ld.global.f32 	%f2, [%rd35+-32];
	add.f32 	%f3, %f1, %f2;
	st.global.f32 	[%rd34+-32], %f3;
	ld.global.f32 	%f4, [%rd36+-28];
	ld.global.f32 	%f5, [%rd35+-28];
	add.f32 	%f6, %f4, %f5;
	st.global.f32 	[%rd34+-28], %f6;
	ld.global.f32 	%f7, [%rd36+-24];
	ld.global.f32 	%f8, [%rd35+-24];
	add.f32 	%f9, %f7, %f8;
	st.global.f32 	[%rd34+-24], %f9;
	ld.global.f32 	%f10, [%rd36+-20];
	ld.global.f32 	%f11, [%rd35+-20];
	add.f32 	%f12, %f10, %f11;
	st.global.f32 	[%rd34+-20], %f12;
	ld.global.f32 	%f13, [%rd36+-16];
	ld.global.f32 	%f14, [%rd35+-16];
	add.f32 	%f15, %f13, %f14;
	st.global.f32 	[%rd34+-16], %f15;
	ld.global.f32 	%f16, [%rd36+-12];
	ld.global.f32 	%f17, [%rd35+-12];
	add.f32 	%f18, %f16, %f17;
	st.global.f32 	[%rd34+-12], %f18;
	ld.global.f32 	%f19, [%rd36+-8];
	ld.global.f32 	%f20, [%rd35+-8];
	add.f32 	%f21, %f19, %f20;
	st.global.f32 	[%rd34+-8], %f21;
	ld.global.f32 	%f22, [%rd36+-4];
	ld.global.f32 	%f23, [%rd35+-4];
	add.f32 	%f24, %f22, %f23;
	st.global.f32 	[%rd34+-4], %f24;
	ld.global.f32 	%f25, [%rd36];
	ld.global.f32 	%f26, [%rd35];
	add.f32 	%f27, %f25, %f26;
	st.global.f32 	[%rd34], %f27;
	ld.global.f32 	%f28, [%rd36+4];
	ld.global.f32 	%f29, [%rd35+4];
	add.f32 	%f30, %f28, %f29;
	st.global.f32 	[%rd34+4], %f30;
	ld.global.f32 	%f31, [%rd36+8];
	ld.global.f32 	%f32, [%rd35+8];
	add.f32 	%f33, %f31, %f32;
	st.global.f32 	[%rd34+8], %f33;
	ld.global.f32 	%f34, [%rd36+12];
	ld.global.f32 	%f35, [%rd35+12];
	add.f32 	%f36, %f34, %f35;
	st.global.f32 	[%rd34+12], %f36;
	ld.global.f32 	%f37, [%rd36+16];
	ld.global.f32 	%f38, [%rd35+16];
	add.f32 	%f39, %f37, %f38;
	st.global.f32 	[%rd34+16], %f39;
	ld.global.f32 	%f40, [%rd36+20];
	ld.global.f32 	%f41, [%rd35+20];
	add.f32 	%f42, %f40, %f41;
	st.global.f32 	[%rd34+20], %f42;
	ld.global.f32 	%f43, [%rd36+24];
	ld.global.f32 	%f44, [%rd35+24];
	add.f32 	%f45, %f43, %f44;
	st.global.f32 	[%rd34+24], %f45;
	ld.global.f32 	%f46, [%rd36+28];
	ld.global.f32 	%f47, [%rd35+28];
	add.f32 	%f48, %f46, %f47;
	st.global.f32 	[%rd34+28], %f48;
	add.s32 	%r18, %r18, 16;
	add.s64 	%rd36, %rd36, 64;
	add.s64 	%rd35, %rd35, 64;
	add.s64 	%rd34, %rd34, 64;
	setp.ne.s32 	%p3, %r18, 0;
	@%p3 bra 	$L__BB0_3;
$L__BB0_4:
	setp.eq.s32 	%p4, %r1, 0;
	@%p4 bra 	$L__BB0_13;
	and.b32  	%r7, %r16, 7;
	setp.lt.u32 	%p5, %r1, 8;
	@%p5 bra 	$L__BB0_7;
	mul.wide.u32 	%rd25, %r20, 4;
	add.s64 	%rd26, %rd3, %rd25;
	ld.global.f32 	%f49, [%rd26];
	add.s64 	%rd27, %rd2, %rd25;
	ld.global.f32 	%f50, [%rd27];
	add.f32 	%f51, %f49, %f50;
	add.s64 	%rd28, %rd1, %rd25;
	st.global.f32 	[%rd28], %f51;
	ld.global.f32 	%f52, [%rd26+4];
	ld.global.f32 	%f53, [%rd27+4];
	add.f32 	%f54, %f52, %f53;
	st.global.f32 	[%rd28+4], %f54;
	ld.global.f32 	%f55, [%rd26+8];
	ld.global.f32 	%f56, [%rd27+8];
	add.f32 	%f57, %f55, %f56;
	st.global.f32 	[%rd28+8], %f57;
	ld.global.f32 	%f58, [%rd26+12];
	ld.global.f32 	%f59, [%rd27+12];
	add.f32 	%f60, %f58, %f59;
	st.global.f32 	[%rd28+12], %f60;
	ld.global.f32 	%f61, [%rd26+16];
	ld.global.f32 	%f62, [%rd27+16];
	add.f32 	%f63, %f61, %f62;
	st.global.f32 	[%rd28+16], %f63;
	ld.global.f32 	%f64, [%rd26+20];
	ld.global.f32 	%f65, [%rd27+20];
	add.f32 	%f66, %f64, %f65;
	st.global.f32 	[%rd28+20], %f66;
	ld.global.f32 	%f67, [%rd26+24];
	ld.global.f32 	%f68, [%rd27+24];
	add.f32 	%f69, %f67, %f68;
	st.global.f32 	[%rd28+24], %f69;
	ld.global.f32 	%f70, [%rd26+28];
	ld.global.f32 	%f71, [%rd27+28];
	add.f32 	%f72, %f70, %f71;
	st.global.f32 	[%rd28+28], %f72;
	add.s32 	%r20, %r20, 8;
$L__BB0_7:
	setp.eq.s32 	%p6, %r7, 0;
	@%p6 bra 	$L__BB0_13;
	and.b32  	%r10, %r16, 3;
	setp.lt.u32 	%p7, %r7, 4;
	@%p7 bra 	$L__BB0_10;
	mul.wide.u32 	%rd29, %r20, 4;
	add.s64 	%rd30, %rd3, %rd29;
	ld.global.f32 	%f73, [%rd30];
	add.s64 	%rd31, %rd2, %rd29;
	ld.global.f32 	%f74, [%rd31];
	add.f32 	%f75, %f73, %f74;
	add.s64 	%rd32, %rd1, %rd29;
	st.global.f32 	[%rd32], %f75;
	ld.global.f32 	%f76, [%rd30+4];
	ld.global.f32 	%f77, [%rd31+4];
	add.f32 	%f78, %f76, %f77;
	st.global.f32 	[%rd32+4], %f78;
	ld.global.f32 	%f79, [%rd30+8];
	ld.global.f32 	%f80, [%rd31+8];
	add.f32 	%f81, %f79, %f80;
	st.global.f32 	[%rd32+8], %f81;
	ld.global.f32 	%f82, [%rd30+12];
	ld.global.f32 	%f83, [%rd31+12];
	add.f32 	%f84, %f82, %f83;
	st.global.f32 	[%rd32+12], %f84;
	add.s32 	%r20, %r20, 4;
$L__BB0_10:
	setp.eq.s32 	%p8, %r10, 0;
	@%p8 bra 	$L__BB0_13;
	mul.wide.u32 	%rd33, %r20, 4;
	add.s64 	%rd39, %rd1, %rd33;
	add.s64 	%rd38, %rd2, %rd33;
	add.s64 	%rd37, %rd3, %rd33;
	neg.s32 	%r22, %r10;
$L__BB0_12:
	.pragma "nounroll";
	ld.global.f32 	%f85, [%rd37];
	ld.global.f32 	%f86, [%rd38];
	add.f32 	%f87, %f85, %f86;
	st.global.f32 	[%rd39], %f87;
	add.s64 	%rd39, %rd39, 4;
	add.s64 	%rd38, %rd38, 4;
	add.s64 	%rd37, %rd37, 4;
	add.s32 	%r22, %r22, 1;
	setp.ne.s32 	%p9, %r22, 0;
	@%p9 bra 	$L__BB0_12;
$L__BB0_13:
	ret;

}
	// .globl	_Z8add1x256iPKfS0_Pf
.visible .entry _Z8add1x256iPKfS0_Pf(
	.param .u32 _Z8add1x256iPKfS0_Pf_param_0,
	.param .u64 .ptr .align 1 _Z8add1x256iPKfS0_Pf_param_1,
	.param .u64 .ptr .align 1 _Z8add1x256iPKfS0_Pf_param_2,
	.param .u64 .ptr .align 1 _Z8add1x256iPKfS0_Pf_param_3
)
{
	.reg .pred 	%p<7>;
	.reg .b32 	%r<27>;
	.reg .b32 	%f<16>;
	.reg .b64 	%rd<31>;

	ld.param.u32 	%r11, [_Z8add1x256iPKfS0_Pf_param_0];
	ld.param.u64 	%rd8, [_Z8add1x256iPKfS0_Pf_param_1];
	ld.param.u64 	%rd9, [_Z8add1x256iPKfS0_Pf_param_2];
	ld.param.u64 	%rd10, [_Z8add1x256iPKfS0_Pf_param_3];
	cvta.to.global.u64 	%rd1, %rd10;
	cvta.to.global.u64 	%rd2, %rd9;
	cvta.to.global.u64 	%rd3, %rd8;
	mov.u32 	%r1, %ntid.x;
	mov.u32 	%r26, %tid.x;
	setp.ge.s32 	%p1, %r26, %r11;
	@%p1 bra 	$L__BB1_6;
	add.s32 	%r12, %r26, %r1;
	max.u32 	%r13, %r11, %r12;
	setp.lt.u32 	%p2, %r12, %r11;
	selp.u32 	%r14, 1, 0, %p2;
	add.s32 	%r15, %r12, %r14;
	sub.s32 	%r16, %r13, %r15;
	div.u32 	%r17, %r16, %r1;
	add.s32 	%r3, %r17, %r14;
	and.b32  	%r18, %r3, 3;
	setp.eq.s32 	%p3, %r18, 3;
	@%p3 bra 	$L__BB1_4;
	add.s32 	%r19, %r3, 1;
	and.b32  	%r20, %r19, 3;
	mul.wide.u32 	%rd30, %r26, 4;
	mul.wide.u32 	%rd5, %r1, 4;
	neg.s32 	%r24, %r20;
	mad.lo.s32 	%r26, %r1, %r20, %r26;
$L__BB1_3:
	.pragma "nounroll";
	add.s64 	%rd11, %rd3, %rd30;
	ld.global.f32 	%f1, [%rd11];
	add.s64 	%rd12, %rd2, %rd30;
	ld.global.f32 	%f2, [%rd12];
	add.f32 	%f3, %f1, %f2;
	add.s64 	%rd13, %rd1, %rd30;
	st.global.f32 	[%rd13], %f3;
	add.s64 	%rd30, %rd30, %rd5;
	add.s32 	%r24, %r24, 1;
	setp.ne.s32 	%p4, %r24, 0;
	@%p4 bra 	$L__BB1_3;
$L__BB1_4:
	setp.lt.u32 	%p5, %r3, 3;
	@%p5 bra 	$L__BB1_6;
$L__BB1_5:
	mul.wide.u32 	%rd14, %r26, 4;
	add.s64 	%rd15, %rd3, %rd14;
	ld.global.f32 	%f4, [%rd15];
	add.s64 	%rd16, %rd2, %rd14;
	ld.global.f32 	%f5, [%rd16];
	add.f32 	%f6, %f4, %f5;
	add.s64 	%rd17, %rd1, %rd14;
	st.global.f32 	[%rd17], %f6;
	add.s32 	%r21, %r26, %r1;
	mul.wide.u32 	%rd18, %r21, 4;
	add.s64 	%rd19, %rd3, %rd18;
	ld.global.f32 	%f7, [%rd19];
	add.s64 	%rd20, %rd2, %rd18;
	ld.global.f32 	%f8, [%rd20];
	add.f32 	%f9, %f7, %f8;
	add.s64 	%rd21, %rd1, %rd18;
	st.global.f32 	[%rd21], %f9;
	add.s32 	%r22, %r21, %r1;
	mul.wide.u32 	%rd22, %r22, 4;
	add.s64 	%rd23, %rd3, %rd22;
	ld.global.f32 	%f10, [%rd23];
	add.s64 	%rd24, %rd2, %rd22;
	ld.global.f32 	%f11, [%rd24];
	add.f32 	%f12, %f10, %f11;
	add.s64 	%rd25, %rd1, %rd22;
	st.global.f32 	[%rd25], %f12;
	add.s32 	%r23, %r22, %r1;
	mul.wide.u32 	%rd26, %r23, 4;
	add.s64 	%rd27, %rd3, %rd26;
	ld.global.f32 	%f13, [%rd27];
	add.s64 	%rd28, %rd2, %rd26;
	ld.global.f32 	%f14, [%rd28];
	add.f32 	%f15, %f13, %f14;
	add.s64 	%rd29, %rd1, %rd26;
	st.global.f32 	[%rd29], %f15;
	add.s32 	%r26, %r23, %r1;
	setp.lt.s32 	%p6, %r26, %r11;
	@%p6 bra 	$L__BB1_5;
$L__BB1_6:
	ret;

}
	// .globl	_Z8addNx256iPKfS0_Pf
.visible .entry _Z8addNx256iPKfS0_Pf(
	.param .u32 _Z8addNx256iPKfS0_Pf_param_0,
	.param .u64 .ptr .align 1 _Z8addNx256iPKfS0_Pf_param_1,
	.param .u64 .ptr .align 1 _Z8addNx256iPKfS0_Pf_param_2,
	.param .u64 .ptr .align 1 _Z8addNx256iPKfS0_Pf_param_3
)
{
	.reg .pred 	%p<7>;
	.reg .b32 	%r<31>;
	.reg .b32 	%f<16>;
	.reg .b64 	%rd<25>;

	ld.param.u32 	%r12, [_Z8addNx256iPKfS0_Pf_param_0];
	ld.param.u64 	%rd4, [_Z8addNx256iPKfS0_Pf_param_1];
	ld.param.u64 	%rd5, [_Z8addNx256iPKfS0_Pf_param_2];
	ld.param.u64 	%rd6, [_Z8addNx256iPKfS0_Pf_param_3];
	cvta.to.global.u64 	%rd1, %rd6;
	cvta.to.global.u64 	%rd2, %rd5;
	cvta.to.global.u64 	%rd3, %rd4;
	mov.u32 	%r13, %ctaid.x;
	mov.u32 	%r14, %ntid.x;
	mov.u32 	%r15, %tid.x;
	mad.lo.s32 	%r29, %r13, %r14, %r15;
	mov.u32 	%r16, %nctaid.x;
	mul.lo.s32 	%r2, %r14, %r16;
	setp.ge.s32 	%p1, %r29, %r12;
	@%p1 bra 	$L__BB2_7;
	add.s32 	%r17, %r29, %r2;
	max.s32 	%r18, %r12, %r17;
	setp.lt.s32 	%p2, %r17, %r12;
	selp.u32 	%r19, 1, 0, %p2;
	add.s32 	%r20, %r17, %r19;
	sub.s32 	%r21, %r18, %r20;
	div.u32 	%r22, %r21, %r2;
	add.s32 	%r3, %r22, %r19;
	and.b32  	%r23, %r3, 3;
	setp.eq.s32 	%p3, %r23, 3;
	@%p3 bra 	$L__BB2_4;
	add.s32 	%r24, %r3, 1;
	and.b32  	%r25, %r24, 3;
	neg.s32 	%r27, %r25;
$L__BB2_3:
	.pragma "nounroll";
	mul.wide.s32 	%rd7, %r29, 4;
	add.s64 	%rd8, %rd1, %rd7;
	add.s64 	%rd9, %rd2, %rd7;
	add.s64 	%rd10, %rd3, %rd7;
	ld.global.f32 	%f1, [%rd10];
	ld.global.f32 	%f2, [%rd9];
	add.f32 	%f3, %f1, %f2;
	st.global.f32 	[%rd8], %f3;
	add.s32 	%r29, %r29, %r2;
	add.s32 	%r27, %r27, 1;
	setp.ne.s32 	%p4, %r27, 0;
	@%p4 bra 	$L__BB2_3;
$L__BB2_4:
	setp.lt.u32 	%p5, %r3, 3;
	@%p5 bra 	$L__BB2_7;
	mul.wide.s32 	%rd15, %r2, 4;
	shl.b32 	%r26, %r2, 2;
$L__BB2_6:
	mul.wide.s32 	%rd11, %r29, 4;
	add.s64 	%rd12, %rd3, %rd11;
	ld.global.f32 	%f4, [%rd12];
	add.s64 	%rd13, %rd2, %rd11;
	ld.global.f32 	%f5, [%rd13];
	add.f32 	%f6, %f4, %f5;
	add.s64 	%rd14, %rd1, %rd11;
	st.global.f32 	[%rd14], %f6;
	add.s64 	%rd16, %rd12, %rd15;
	ld.global.f32 	%f7, [%rd16];
	add.s64 	%rd17, %rd13, %rd15;
	ld.global.f32 	%f8, [%rd17];
	add.f32 	%f9, %f7, %f8;
	add.s64 	%rd18, %rd14, %rd15;
	st.global.f32 	[%rd18], %f9;
	add.s64 	%rd19, %rd16, %rd15;
	ld.global.f32 	%f10, [%rd19];
	add.s64 	%rd20, %rd17, %rd15;
	ld.global.f32 	%f11, [%rd20];
	add.f32 	%f12, %f10, %f11;
	add.s64 	%rd21, %rd18, %rd15;
	st.global.f32 	[%rd21], %f12;
	add.s64 	%rd22, %rd19, %rd15;
	ld.global.f32 	%f13, [%rd22];
	add.s64 	%rd23, %rd20, %rd15;
	ld.global.f32 	%f14, [%rd23];
	add.f32 	%f15, %f13, %f14;
	add.s64 	%rd24, %rd21, %rd15;
	st.global.f32 	[%rd24], %f15;
	add.s32 	%r29, %r26, %r29;
	setp.lt.s32 	%p6, %r29, %r12;
	@%p6 bra 	$L__BB2_6;
$L__BB2_7:
	ret;

}


// ===== COMPILED SASS (sm_100) =====

	.target	sm_100

	.elftype	@"ET_EXEC"


//--------------------- .note.nv.tkinfo           --------------------------
	.section	.note.nv.tkinfo,"",@"SHT_NOTE"
	.sectionflags	@"SHF_NOTE_NV_TKINFO"
	.tkinfo
        /*0018*/ 	.word	0x00000002
        /*0030*/ 	.string	""
        /*0030*/ 	.string	"ptxas"
        /*0030*/ 	.string	"Cuda compilation tools, release 13.0, V13.0.88"
        /*0030*/ 	.string	"Build cuda_13.0.r13.0/compiler.36424714_0"
        /*0030*/ 	.string	"-arch sm_100 -m 64 "



//--------------------- .note.nv.cuinfo           --------------------------
	.section	.note.nv.cuinfo,"",@"SHT_NOTE"
	.sectionflags	@"SHF_NOTE_NV_CUINFO"
        /*0018*/ 	.short	0x0002
        /*001a*/ 	.short	0x0064
        /*001c*/ 	.short	0x0082
	.zero		2


//--------------------- .nv.info                  --------------------------
	.section	.nv.info,"",@"SHT_CUDA_INFO"
	.align	4


	//----- nvinfo : EIATTR_REGCOUNT
	.align		4
        /*0000*/ 	.byte	0x04, 0x2f
        /*0002*/ 	.short	(.L_1 - .L_0)
	.align		4
.L_0:
        /*0004*/ 	.word	index@(_Z6add1x1iPKfS0_Pf)
        /*0008*/ 	.word	0x00000014


	//----- nvinfo : EIATTR_FRAME_SIZE
	.align		4
.L_1:
        /*000c*/ 	.byte	0x04, 0x11
        /*000e*/ 	.short	(.L_3 - .L_2)
	.align		4
.L_2:
        /*0010*/ 	.word	index@(_Z6add1x1iPKfS0_Pf)
        /*0014*/ 	.word	0x00000000


	//----- nvinfo : EIATTR_REGCOUNT
	.align		4
.L_3:
        /*0018*/ 	.byte	0x04, 0x2f
        /*001a*/ 	.short	(.L_5 - .L_4)
	.align		4
.L_4:
        /*001c*/ 	.word	index@(_Z8add1x256iPKfS0_Pf)
        /*0020*/ 	.word	0x0000001c


	//----- nvinfo : EIATTR_FRAME_SIZE
	.align		4
.L_5:
        /*0024*/ 	.byte	0x04, 0x11
        /*0026*/ 	.short	(.L_7 - .L_6)
	.align		4
.L_6:
        /*0028*/ 	.word	index@(_Z8add1x256iPKfS0_Pf)
        /*002c*/ 	.word	0x00000000


	//----- nvinfo : EIATTR_REGCOUNT
	.align		4
.L_7:
        /*0030*/ 	.byte	0x04, 0x2f
        /*0032*/ 	.short	(.L_9 - .L_8)
	.align		4
.L_8:
        /*0034*/ 	.word	index@(_Z8addNx256iPKfS0_Pf)
        /*0038*/ 	.word	0x0000001a


	//----- nvinfo : EIATTR_FRAME_SIZE
	.align		4
.L_9:
        /*003c*/ 	.byte	0x04, 0x11
        /*003e*/ 	.short	(.L_11 - .L_10)
	.align		4
.L_10:
        /*0040*/ 	.word	index@(_Z8addNx256iPKfS0_Pf)
        /*0044*/ 	.word	0x00000000


	//----- nvinfo : EIATTR_MIN_STACK_SIZE
	.align		4
.L_11:
        /*0048*/ 	.byte	0x04, 0x12
        /*004a*/ 	.short	(.L_13 - .L_12)
	.align		4
.L_12:
        /*004c*/ 	.word	index@(_Z8addNx256iPKfS0_Pf)
        /*0050*/ 	.word	0x00000000


	//----- nvinfo : EIATTR_MIN_STACK_SIZE
	.align		4
.L_13:
        /*0054*/ 	.byte	0x04, 0x12
        /*0056*/ 	.short	(.L_15 - .L_14)
	.align		4
.L_14:
        /*0058*/ 	.word	index@(_Z8add1x256iPKfS0_Pf)
        /*005c*/ 	.word	0x00000000


	//----- nvinfo : EIATTR_MIN_STACK_SIZE
	.align		4
.L_15:
        /*0060*/ 	.byte	0x04, 0x12
        /*0062*/ 	.short	(.L_17 - .L_16)
	.align		4
.L_16:
        /*0064*/ 	.word	index@(_Z6add1x1iPKfS0_Pf)
        /*0068*/ 	.word	0x00000000
.L_17:


//--------------------- .nv.compat                --------------------------
	.section	.nv.compat,"",@"SHT_CUDA_COMPAT_INFO"
	.align	4
        /*0000*/ 	.byte	0x02, 0x09, 0x00, 0x00, 0x02, 0x02, 0x01, 0x00, 0x02, 0x05, 0x05, 0x00, 0x03, 0x07, 0x01, 0x01
        /*0010*/ 	.byte	0x02, 0x03, 0x00, 0x00, 0x02, 0x06, 0x01, 0x00, 0x04, 0x0b, 0x08, 0x00, 0x09, 0x00, 0x00, 0x00
        /*0020*/ 	.byte	0x00, 0x00, 0x00, 0x00


//--------------------- .nv.info._Z8addNx256iPKfS0_Pf --------------------------
	.section	.nv.info._Z8addNx256iPKfS0_Pf,"",@"SHT_CUDA_INFO"
	.sectionflags	@""
	.align	4


	//----- nvinfo : EIATTR_CUDA_API_VERSION
	.align		4
        /*0000*/ 	.byte	0x04, 0x37
        /*0002*/ 	.short	(.L_19 - .L_18)
.L_18:
        /*0004*/ 	.word	0x00000082


	//----- nvinfo : EIATTR_KPARAM_INFO
	.align		4
.L_19:
        /*0008*/ 	.byte	0x04, 0x17
        /*000a*/ 	.short	(.L_21 - .L_20)
.L_20:
        /*000c*/ 	.word	0x00000000
        /*0010*/ 	.short	0x0003
        /*0012*/ 	.short	0x0018
        /*0014*/ 	.byte	0x00, 0xf5, 0x21, 0x00


	//----- nvinfo : EIATTR_KPARAM_INFO
	.align		4
.L_21:
        /*0018*/ 	.byte	0x04, 0x17
        /*001a*/ 	.short	(.L_23 - .L_22)
.L_22:
        /*001c*/ 	.word	0x00000000
        /*0020*/ 	.short	0x0002
        /*0022*/ 	.short	0x0010
        /*0024*/ 	.byte	0x00, 0xf5, 0x21, 0x00


	//----- nvinfo : EIATTR_KPARAM_INFO
	.align		4
.L_23:
        /*0028*/ 	.byte	0x04, 0x17
        /*002a*/ 	.short	(.L_25 - .L_24)
.L_24:
        /*002c*/ 	.word	0x00000000
        /*0030*/ 	.short	0x0001
        /*0032*/ 	.short	0x0008
        /*0034*/ 	.byte	0x00, 0xf5, 0x21, 0x00


	//----- nvinfo : EIATTR_KPARAM_INFO
	.align		4
.L_25:
        /*0038*/ 	.byte	0x04, 0x17
        /*003a*/ 	.short	(.L_27 - .L_26)
.L_26:
        /*003c*/ 	.word	0x00000000
        /*0040*/ 	.short	0x0000
        /*0042*/ 	.short	0x0000
        /*0044*/ 	.byte	0x00, 0xf0, 0x11, 0x00


	//----- nvinfo : EIATTR_SPARSE_MMA_MASK
	.align		4
.L_27:
        /*0048*/ 	.byte	0x03, 0x50
        /*004a*/ 	.short	0x0000


	//----- nvinfo : EIATTR_MAXREG_COUNT
	.align		4
        /*004c*/ 	.byte	0x03, 0x1b
        /*004e*/ 	.short	0x00ff


	//----- nvinfo : EIATTR_MERCURY_ISA_VERSION
	.align		4
        /*0050*/ 	.byte	0x03, 0x5f
        /*0052*/ 	.short	0x0101


	//----- nvinfo : EIATTR_VRC_CTA_INIT_COUNT
	.align		4
        /*0054*/ 	.byte	0x02, 0x4a
	.zero		1
	.zero		1


	//----- nvinfo : EIATTR_EXIT_INSTR_OFFSETS
	.align		4
        /*0058*/ 	.byte	0x04, 0x1c
        /*005a*/ 	.short	(.L_29 - .L_28)


	//   ....[0]....
.L_28:
        /*005c*/ 	.word	0x00000090


	//   ....[1]....
        /*0060*/ 	.word	0x000003a0


	//   ....[2]....
        /*0064*/ 	.word	0x000005d0


	//----- nvinfo : EIATTR_CRS_STACK_SIZE
	.align		4
.L_29:
        /*0068*/ 	.byte	0x04, 0x1e
        /*006a*/ 	.short	(.L_31 - .L_30)
.L_30:
        /*006c*/ 	.word	0x00000000


	//----- nvinfo : EIATTR_CBANK_PARAM_SIZE
	.align		4
.L_31:
        /*0070*/ 	.byte	0x03, 0x19
        /*0072*/ 	.short	0x0020


	//----- nvinfo : EIATTR_PARAM_CBANK
	.align		4
        /*0074*/ 	.byte	0x04, 0x0a
        /*0076*/ 	.short	(.L_33 - .L_32)
	.align		4
.L_32:
        /*0078*/ 	.word	index@(.nv.constant0._Z8addNx256iPKfS0_Pf)
        /*007c*/ 	.short	0x0380
        /*007e*/ 	.short	0x0020


	//----- nvinfo : EIATTR_SW_WAR
	.align		4
.L_33:
        /*0080*/ 	.byte	0x04, 0x36
        /*0082*/ 	.short	(.L_35 - .L_34)
.L_34:
        /*0084*/ 	.word	0x00000008
.L_35:


//--------------------- .nv.info._Z8add1x256iPKfS0_Pf --------------------------
	.section	.nv.info._Z8add1x256iPKfS0_Pf,"",@"SHT_CUDA_INFO"
	.sectionflags	@""
	.align	4


	//----- nvinfo : EIATTR_CUDA_API_VERSION
	.align		4
        /*0000*/ 	.byte	0x04, 0x37
        /*0002*/ 	.short	(.L_37 - .L_36)
.L_36:
        /*0004*/ 	.word	0x00000082


	//----- nvinfo : EIATTR_KPARAM_INFO
	.align		4
.L_37:
        /*0008*/ 	.byte	0x04, 0x17
        /*000a*/ 	.short	(.L_39 - .L_38)
.L_38:
        /*000c*/ 	.word	0x00000000
        /*0010*/ 	.short	0x0003
        /*0012*/ 	.short	0x0018
        /*0014*/ 	.byte	0x00, 0xf5, 0x21, 0x00


	//----- nvinfo : EIATTR_KPARAM_INFO
	.align		4
.L_39:
        /*0018*/ 	.byte	0x04, 0x17
        /*001a*/ 	.short	(.L_41 - .L_40)
.L_40:
        /*001c*/ 	.word	0x00000000
        /*0020*/ 	.short	0x0002
        /*0022*/ 	.short	0x0010
        /*0024*/ 	.byte	0x00, 0xf5, 0x21, 0x00


	//----- nvinfo : EIATTR_KPARAM_INFO
	.align		4
.L_41:
        /*0028*/ 	.byte	0x04, 0x17
        /*002a*/ 	.short	(.L_43 - .L_42)
.L_42:
        /*002c*/ 	.word	0x00000000
        /*0030*/ 	.short	0x0001
        /*0032*/ 	.short	0x0008
        /*0034*/ 	.byte	0x00, 0xf5, 0x21, 0x00


	//----- nvinfo : EIATTR_KPARAM_INFO
	.align		4
.L_43:
        /*0038*/ 	.byte	0x04, 0x17
        /*003a*/ 	.short	(.L_45 - .L_44)
.L_44:
        /*003c*/ 	.word	0x00000000
        /*0040*/ 	.short	0x0000
        /*0042*/ 	.short	0x0000
        /*0044*/ 	.byte	0x00, 0xf0, 0x11, 0x00


	//----- nvinfo : EIATTR_SPARSE_MMA_MASK
	.align		4
.L_45:
        /*0048*/ 	.byte	0x03, 0x50
        /*004a*/ 	.short	0x0000


	//----- nvinfo : EIATTR_MAXREG_COUNT
	.align		4
        /*004c*/ 	.byte	0x03, 0x1b
        /*004e*/ 	.short	0x00ff


	//----- nvinfo : EIATTR_MERCURY_ISA_VERSION
	.align		4
        /*0050*/ 	.byte	0x03, 0x5f
        /*0052*/ 	.short	0x0101


	//----- nvinfo : EIATTR_VRC_CTA_INIT_COUNT
	.align		4
        /*0054*/ 	.byte	0x02, 0x4a
	.zero		1
	.zero		1


	//----- nvinfo : EIATTR_EXIT_INSTR_OFFSETS
	.align		4
        /*0058*/ 	.byte	0x04, 0x1c
        /*005a*/ 	.short	(.L_47 - .L_46)


	//   ....[0]....
.L_46:
        /*005c*/ 	.word	0x00000050


	//   ....[1]....
        /*0060*/ 	.word	0x000003a0


	//   ....[2]....
        /*0064*/ 	.word	0x00000600


	//----- nvinfo : EIATTR_CRS_STACK_SIZE
	.align		4
.L_47:
        /*0068*/ 	.byte	0x04, 0x1e
        /*006a*/ 	.short	(.L_49 - .L_48)
.L_48:
        /*006c*/ 	.word	0x00000000


	//----- nvinfo : EIATTR_CBANK_PARAM_SIZE
	.align		4
.L_49:
        /*0070*/ 	.byte	0x03, 0x19
        /*0072*/ 	.short	0x0020


	//----- nvinfo : EIATTR_PARAM_CBANK
	.align		4
        /*0074*/ 	.byte	0x04, 0x0a
        /*0076*/ 	.short	(.L_51 - .L_50)
	.align		4
.L_50:
        /*0078*/ 	.word	index@(.nv.constant0._Z8add1x256iPKfS0_Pf)
        /*007c*/ 	.short	0x0380
        /*007e*/ 	.short	0x0020


	//----- nvinfo : EIATTR_SW_WAR
	.align		4
.L_51:
        /*0080*/ 	.byte	0x04, 0x36
        /*0082*/ 	.short	(.L_53 - .L_52)
.L_52:
        /*0084*/ 	.word	0x00000008
.L_53:


//--------------------- .nv.info._Z6add1x1iPKfS0_Pf --------------------------
	.section	.nv.info._Z6add1x1iPKfS0_Pf,"",@"SHT_CUDA_INFO"
	.sectionflags	@""
	.align	4


	//----- nvinfo : EIATTR_CUDA_API_VERSION
	.align		4
        /*0000*/ 	.byte	0x04, 0x37
        /*0002*/ 	.short	(.L_55 - .L_54)
.L_54:
        /*0004*/ 	.word	0x00000082


	//----- nvinfo : EIATTR_KPARAM_INFO
	.align		4
.L_55:
        /*0008*/ 	.byte	0x04, 0x17
        /*000a*/ 	.short	(.L_57 - .L_56)
.L_56:
        /*000c*/ 	.word	0x00000000
        /*0010*/ 	.short	0x0003
        /*0012*/ 	.short	0x0018
        /*0014*/ 	.byte	0x00, 0xf5, 0x21, 0x00


	//----- nvinfo : EIATTR_KPARAM_INFO
	.align		4
.L_57:
        /*0018*/ 	.byte	0x04, 0x17
        /*001a*/ 	.short	(.L_59 - .L_58)
.L_58:
        /*001c*/ 	.word	0x00000000
        /*0020*/ 	.short	0x0002
        /*0022*/ 	.short	0x0010
        /*0024*/ 	.byte	0x00, 0xf5, 0x21, 0x00


	//----- nvinfo : EIATTR_KPARAM_INFO
	.align		4
.L_59:
        /*0028*/ 	.byte	0x04, 0x17
        /*002a*/ 	.short	(.L_61 - .L_60)
.L_60:
        /*002c*/ 	.word	0x00000000
        /*0030*/ 	.short	0x0001
        /*0032*/ 	.short	0x0008
        /*0034*/ 	.byte	0x00, 0xf5, 0x21, 0x00


	//----- nvinfo : EIATTR_KPARAM_INFO
	.align		4
.L_61:
        /*0038*/ 	.byte	0x04, 0x17
        /*003a*/ 	.short	(.L_63 - .L_62)
.L_62:
        /*003c*/ 	.word	0x00000000
        /*0040*/ 	.short	0x0000
        /*0042*/ 	.short	0x0000
        /*0044*/ 	.byte	0x00, 0xf0, 0x11, 0x00


	//----- nvinfo : EIATTR_SPARSE_MMA_MASK
	.align		4
.L_63:
        /*0048*/ 	.byte	0x03, 0x50
        /*004a*/ 	.short	0x0000


	//----- nvinfo : EIATTR_MAXREG_COUNT
	.align		4
        /*004c*/ 	.byte	0x03, 0x1b
        /*004e*/ 	.short	0x00ff


	//----- nvinfo : EIATTR_MERCURY_ISA_VERSION
	.align		4
        /*0050*/ 	.byte	0x03, 0x5f
        /*0052*/ 	.short	0x0101


	//----- nvinfo : EIATTR_VRC_CTA_INIT_COUNT
	.align		4
        /*0054*/ 	.byte	0x02, 0x4a
	.zero		1
	.zero		1


	//----- nvinfo : EIATTR_EXIT_INSTR_OFFSETS
	.align		4
        /*0058*/ 	.byte	0x04, 0x1c
        /*005a*/ 	.short	(.L_65 - .L_64)


	//   ....[0]....
.L_64:
        /*005c*/ 	.word	0x00000030


	//   ....[1]....
        /*0060*/ 	.word	0x00000680


	//   ....[2]....
        /*0064*/ 	.word	0x00000940


	//   ....[3]....
        /*0068*/ 	.word	0x00000b00


	//   ....[4]....
        /*006c*/ 	.word	0x00000ce0


	//----- nvinfo : EIATTR_CBANK_PARAM_SIZE
	.align		4
.L_65:
        /*0070*/ 	.byte	0x03, 0x19
        /*0072*/ 	.short	0x0020


	//----- nvinfo : EIATTR_PARAM_CBANK
	.align		4
        /*0074*/ 	.byte	0x04, 0x0a
        /*0076*/ 	.short	(.L_67 - .L_66)
	.align		4
.L_66:
        /*0078*/ 	.word	index@(.nv.constant0._Z6add1x1iPKfS0_Pf)
        /*007c*/ 	.short	0x0380
        /*007e*/ 	.short	0x0020


	//----- nvinfo : EIATTR_SW_WAR
	.align		4
.L_67:
        /*0080*/ 	.byte	0x04, 0x36
        /*0082*/ 	.short	(.L_69 - .L_68)
.L_68:
        /*0084*/ 	.word	0x00000008
.L_69:


//--------------------- .nv.callgraph             --------------------------
	.section	.nv.callgraph,"",@"SHT_CUDA_CALLGRAPH"
	.align	4
	.sectionentsize	8
	.align		4
        /*0000*/ 	.word	0x00000000
	.align		4
        /*0004*/ 	.word	0xffffffff
	.align		4
        /*0008*/ 	.word	0x00000000
	.align		4
        /*000c*/ 	.word	0xfffffffe
	.align		4
        /*0010*/ 	.word	0x00000000
	.align		4
        /*0014*/ 	.word	0xfffffffd
	.align		4
        /*0018*/ 	.word	0x00000000
	.align		4
        /*001c*/ 	.word	0xfffffffc


//--------------------- .text._Z8addNx256iPKfS0_Pf --------------------------
	.section	.text._Z8addNx256iPKfS0_Pf,"ax",@progbits
	.align	128
        .global         _Z8addNx256iPKfS0_Pf
        .type           _Z8addNx256iPKfS0_Pf,@function
        .size           _Z8addNx256iPKfS0_Pf,(.L_x_16 - _Z8addNx256iPKfS0_Pf)
        .other          _Z8addNx256iPKfS0_Pf,@"STO_CUDA_ENTRY STV_DEFAULT"
_Z8addNx256iPKfS0_Pf:
.text._Z8addNx256iPKfS0_Pf:
[----:B------:R-:W-:Y:S01]  /*0000*/  LDC R1, c[0x0][0x37c] ;  /* 0x0000df00ff017b82 */ /* 0x000fe20000000800 */
[----:B------:R-:W0:Y:S07]  /*0010*/  S2R R3, SR_TID.X ;  /* 0x0000000000037919 */ /* 0x000e2e0000002100 */
[----:B------:R-:W0:Y:S01]  /*0020*/  S2UR UR4, SR_CTAID.X ;  /* 0x00000000000479c3 */ /* 0x000e220000002500 */
[----:B------:R-:W1:Y:S07]  /*0030*/  LDCU UR6, c[0x0][0x380] ;  /* 0x00007000ff0677ac */ /* 0x000e6e0008000800 */
[----:B------:R-:W0:Y:S01]  /*0040*/  LDC R0, c[0x0][0x360] ;  /* 0x0000d800ff007b82 */ /* 0x000e220000000800 */
[----:B------:R-:W2:Y:S01]  /*0050*/  LDCU UR5, c[0x0][0x370] ;  /* 0x00006e00ff0577ac */ /* 0x000ea20008000800 */
[----:B0-----:R-:W-:-:S02]  /*0060*/  IMAD R3, R0, UR4, R3 ;  /* 0x0000000400037c24 */ /* 0x001fc4000f8e0203 */
[----:B--2---:R-:W-:-:S03]  /*0070*/  IMAD R0, R0, UR5, RZ ;  /* 0x0000000500007c24 */ /* 0x004fc6000f8e02ff */
[----:B-1----:R-:W-:-:S13]  /*0080*/  ISETP.GE.AND P0, PT, R3, UR6, PT ;  /* 0x0000000603007c0c */ /* 0x002fda000bf06270 */
[----:B------:R-:W-:Y:S05]  /*0090*/  @P0 EXIT ;  /* 0x000000000000094d */ /* 0x000fea0003800000 */
[----:B------:R-:W0:Y:S01]  /*00a0*/  I2F.U32.RP R8, R0 ;  /* 0x0000000000087306 */ /* 0x000e220000209000 */
[----:B------:R-:W-:Y:S01]  /*00b0*/  IADD3 R2, PT, PT, R0, R3, RZ ;  /* 0x0000000300027210 */ /* 0x000fe20007ffe0ff */
[----:B------:R-:W1:Y:S01]  /*00c0*/  LDCU.64 UR4, c[0x0][0x358] ;  /* 0x00006b00ff0477ac */ /* 0x000e620008000a00 */
[----:B------:R-:W-:Y:S01]  /*00d0*/  IADD3 R9, PT, PT, RZ, -R0, RZ ;  /* 0x80000000ff097210 */ /* 0x000fe20007ffe0ff */
[----:B------:R-:W-:Y:S01]  /*00e0*/  BSSY.RECONVERGENT B0, `(.L_x_0) ;  /* 0x000002b000007945 */ /* 0x000fe20003800200 */
[C---:B------:R-:W-:Y:S02]  /*00f0*/  ISETP.GE.AND P0, PT, R2.reuse, UR6, PT ;  /* 0x0000000602007c0c */ /* 0x040fe4000bf06270 */
[----:B------:R-:W-:Y:S02]  /*0100*/  VIMNMX R7, PT, PT, R2, UR6, !PT ;  /* 0x0000000602077c48 */ /* 0x000fe4000ffe0100 */
[----:B------:R-:W-:Y:S02]  /*0110*/  SEL R6, RZ, 0x1, P0 ;  /* 0x00000001ff067807 */ /* 0x000fe40000000000 */
[----:B------:R-:W-:-:S02]  /*0120*/  ISETP.NE.U32.AND P2, PT, R0, RZ, PT ;  /* 0x000000ff0000720c */ /* 0x000fc40003f45070 */
[----:B------:R-:W-:Y:S01]  /*0130*/  IADD3 R7, PT, PT, R7, -R2, -R6 ;  /* 0x8000000207077210 */ /* 0x000fe20007ffe806 */
[----:B0-----:R-:W0:Y:S02]  /*0140*/  MUFU.RCP R8, R8 ;  /* 0x0000000800087308 */ /* 0x001e240000001000 */
[----:B0-----:R-:W-:-:S06]  /*0150*/  IADD3 R4, PT, PT, R8, 0xffffffe, RZ ;  /* 0x0ffffffe08047810 */ /* 0x001fcc0007ffe0ff */
[----:B------:R0:W2:Y:S02]  /*0160*/  F2I.FTZ.U32.TRUNC.NTZ R5, R4 ;  /* 0x0000000400057305 */ /* 0x0000a4000021f000 */
[----:B0-----:R-:W-:Y:S02]  /*0170*/  HFMA2 R4, -RZ, RZ, 0, 0 ;  /* 0x00000000ff047431 */ /* 0x001fe400000001ff */
[----:B--2---:R-:W-:-:S04]  /*0180*/  IMAD R9, R9, R5, RZ ;  /* 0x0000000509097224 */ /* 0x004fc800078e02ff */
[----:B------:R-:W-:-:S06]  /*0190*/  IMAD.HI.U32 R8, R5, R9, R4 ;  /* 0x0000000905087227 */ /* 0x000fcc00078e0004 */
[----:B------:R-:W-:-:S05]  /*01a0*/  IMAD.HI.U32 R5, R8, R7, RZ ;  /* 0x0000000708057227 */ /* 0x000fca00078e00ff */
[----:B------:R-:W-:-:S05]  /*01b0*/  IADD3 R2, PT, PT, -R5, RZ, RZ ;  /* 0x000000ff05027210 */ /* 0x000fca0007ffe1ff */
[----:B------:R-:W-:-:S05]  /*01c0*/  IMAD R7, R0, R2, R7 ;  /* 0x0000000200077224 */ /* 0x000fca00078e0207 */
[----:B------:R-:W-:-:S13]  /*01d0*/  ISETP.GE.U32.AND P0, PT, R7, R0, PT ;  /* 0x000000000700720c */ /* 0x000fda0003f06070 */
[----:B------:R-:W-:Y:S02]  /*01e0*/  @P0 IADD3 R7, PT, PT, -R0, R7, RZ ;  /* 0x0000000700070210 */ /* 0x000fe40007ffe1ff */
[----:B------:R-:W-:Y:S02]  /*01f0*/  @P0 IADD3 R5, PT, PT, R5, 0x1, RZ ;  /* 0x0000000105050810 */ /* 0x000fe40007ffe0ff */
[----:B------:R-:W-:-:S13]  /*0200*/  ISETP.GE.U32.AND P1, PT, R7, R0, PT ;  /* 0x000000000700720c */ /* 0x000fda0003f26070 */
[----:B------:R-:W-:Y:S02]  /*0210*/  @P1 IADD3 R5, PT, PT, R5, 0x1, RZ ;  /* 0x0000000105051810 */ /* 0x000fe40007ffe0ff */
[----:B------:R-:W-:-:S04]  /*0220*/  @!P2 LOP3.LUT R5, RZ, R0, RZ, 0x33, !PT ;  /* 0x00000000ff05a212 */ /* 0x000fc800078e33ff */
[----:B------:R-:W-:-:S04]  /*0230*/  IADD3 R2, PT, PT, R6, R5, RZ ;  /* 0x0000000506027210 */ /* 0x000fc80007ffe0ff */
[C---:B------:R-:W-:Y:S02]  /*0240*/  LOP3.LUT R4, R2.reuse, 0x3, RZ, 0xc0, !PT ;  /* 0x0000000302047812 */ /* 0x040fe400078ec0ff */
[----:B------:R-:W-:Y:S02]  /*0250*/  ISETP.GE.U32.AND P1, PT, R2, 0x3, PT ;  /* 0x000000030200780c */ /* 0x000fe40003f26070 */
[----:B------:R-:W-:-:S13]  /*0260*/  ISETP.NE.AND P0, PT, R4, 0x3, PT ;  /* 0x000000030400780c */ /* 0x000fda0003f05270 */
[----:B-1----:R-:W-:Y:S05]  /*0270*/  @!P0 BRA `(.L_x_1) ;  /* 0x0000000000448947 */ /* 0x002fea0003800000 */
[----:B------:R-:W0:Y:S01]  /*0280*/  LDC.64 R4, c[0x0][0x388] ;  /* 0x0000e200ff047b82 */ /* 0x000e220000000a00 */
[----:B------:R-:W-:-:S04]  /*0290*/  IADD3 R2, PT, PT, R2, 0x1, RZ ;  /* 0x0000000102027810 */ /* 0x000fc80007ffe0ff */
[----:B------:R-:W-:-:S03]  /*02a0*/  LOP3.LUT R2, R2, 0x3, RZ, 0xc0, !PT ;  /* 0x0000000302027812 */ /* 0x000fc600078ec0ff */
[----:B------:R-:W1:Y:S01]  /*02b0*/  LDC.64 R6, c[0x0][0x390] ;  /* 0x0000e400ff067b82 */ /* 0x000e620000000a00 */
[----:B------:R-:W-:-:S07]  /*02c0*/  IADD3 R2, PT, PT, -R2, RZ, RZ ;  /* 0x000000ff02027210 */ /* 0x000fce0007ffe1ff */
[----:B------:R-:W2:Y:S02]  /*02d0*/  LDC.64 R8, c[0x0][0x398] ;  /* 0x0000e600ff087b82 */ /* 0x000ea40000000a00 */
.L_x_2:
[----:B-1----:R-:W-:-:S04]  /*02e0*/  IMAD.WIDE R12, R3, 0x4, R6 ;  /* 0x00000004030c7825 */ /* 0x002fc800078e0206 */
[C---:B0-----:R-:W-:Y:S02]  /*02f0*/  IMAD.WIDE R14, R3.reuse, 0x4, R4 ;  /* 0x00000004030e7825 */ /* 0x041fe400078e0204 */
[----:B---3--:R-:W3:Y:S04]  /*0300*/  LDG.E R13, desc[UR4][R12.64] ;  /* 0x000000040c0d7981 */ /* 0x008ee8000c1e1900 */
[----:B------:R-:W3:Y:S01]  /*0310*/  LDG.E R14, desc[UR4][R14.64] ;  /* 0x000000040e0e7981 */ /* 0x000ee2000c1e1900 */
[----:B--2---:R-:W-:Y:S01]  /*0320*/  IMAD.WIDE R10, R3, 0x4, R8 ;  /* 0x00000004030a7825 */ /* 0x004fe200078e0208 */
[----:B------:R-:W-:Y:S02]  /*0330*/  IADD3 R2, PT, PT, R2, 0x1, RZ ;  /* 0x0000000102027810 */ /* 0x000fe40007ffe0ff */
[----:B------:R-:W-:-:S02]  /*0340*/  IADD3 R3, PT, PT, R0, R3, RZ ;  /* 0x0000000300037210 */ /* 0x000fc40007ffe0ff */
[----:B------:R-:W-:Y:S01]  /*0350*/  ISETP.NE.AND P0, PT, R2, RZ, PT ;  /* 0x000000ff0200720c */ /* 0x000fe20003f05270 */
[----:B---3--:R-:W-:-:S05]  /*0360*/  FADD R17, R14, R13 ;  /* 0x0000000d0e117221 */ /* 0x008fca0000000000 */
[----:B------:R3:W-:Y:S07]  /*0370*/  STG.E desc[UR4][R10.64], R17 ;  /* 0x000000110a007986 */ /* 0x0007ee000c101904 */
[----:B------:R-:W-:Y:S05]  /*0380*/  @P0 BRA `(.L_x_2) ;  /* 0xfffffffc00d40947 */ /* 0x000fea000383ffff */
.L_x_1:
[----:B------:R-:W-:Y:S05]  /*0390*/  BSYNC.RECONVERGENT B0 ;  /* 0x0000000000007941 */ /* 0x000fea0003800200 */
.L_x_0:
[----:B------:R-:W-:Y:S05]  /*03a0*/  @!P1 EXIT ;  /* 0x000000000000994d */ /* 0x000fea0003800000 */
.L_x_3:
[----:B------:R-:W3:Y:S08]  /*03b0*/  LDC.64 R4, c[0x0][0x388] ;  /* 0x0000e200ff047b82 */ /* 0x000ef00000000a00 */
[----:B------:R-:W0:Y:S01]  /*03c0*/  LDC.64 R6, c[0x0][0x390] ;  /* 0x0000e400ff067b82 */ /* 0x000e220000000a00 */
[----:B---3--:R-:W-:-:S07]  /*03d0*/  IMAD.WIDE R10, R3, 0x4, R4 ;  /* 0x00000004030a7825 */ /* 0x008fce00078e0204 */
[----:B------:R-:W1:Y:S01]  /*03e0*/  LDC.64 R4, c[0x0][0x398] ;  /* 0x0000e600ff047b82 */ /* 0x000e620000000a00 */
[----:B--2---:R-:W2:Y:S01]  /*03f0*/  LDG.E R2, desc[UR4][R10.64] ;  /* 0x000000040a027981 */ /* 0x004ea2000c1e1900 */
[----:B0-----:R-:W-:-:S05]  /*0400*/  IMAD.WIDE R12, R3, 0x4, R6 ;  /* 0x00000004030c7825 */ /* 0x001fca00078e0206 */
[----:B------:R-:W2:Y:S01]  /*0410*/  LDG.E R7, desc[UR4][R12.64] ;  /* 0x000000040c077981 */ /* 0x000ea2000c1e1900 */
[----:B-1----:R-:W-:-:S04]  /*0420*/  IMAD.WIDE R16, R3, 0x4, R4 ;  /* 0x0000000403107825 */ /* 0x002fc800078e0204 */
[----:B------:R-:W-:-:S04]  /*0430*/  IMAD.WIDE R4, R0, 0x4, R10 ;  /* 0x0000000400047825 */ /* 0x000fc800078e020a */
[----:B--2---:R-:W-:Y:S01]  /*0440*/  FADD R19, R2, R7 ;  /* 0x0000000702137221 */ /* 0x004fe20000000000 */
[----:B------:R-:W-:-:S04]  /*0450*/  IMAD.WIDE R6, R0, 0x4, R12 ;  /* 0x0000000400067825 */ /* 0x000fc800078e020c */
[----:B------:R0:W-:Y:S04]  /*0460*/  STG.E desc[UR4][R16.64], R19 ;  /* 0x0000001310007986 */ /* 0x0001e8000c101904 */
[----:B------:R-:W2:Y:S04]  /*0470*/  LDG.E R2, desc[UR4][R4.64] ;  /* 0x0000000404027981 */ /* 0x000ea8000c1e1900 */
[----:B------:R-:W2:Y:S01]  /*0480*/  LDG.E R15, desc[UR4][R6.64] ;  /* 0x00000004060f7981 */ /* 0x000ea2000c1e1900 */
[----:B------:R-:W-:-:S04]  /*0490*/  IMAD.WIDE R8, R0, 0x4, R16 ;  /* 0x0000000400087825 */ /* 0x000fc800078e0210 */
[----:B------:R-:W-:-:S04]  /*04a0*/  IMAD.WIDE R10, R0, 0x4, R4 ;  /* 0x00000004000a7825 */ /* 0x000fc800078e0204 */
[----:B------:R-:W-:-:S04]  /*04b0*/  IMAD.WIDE R12, R0, 0x4, R6 ;  /* 0x00000004000c7825 */ /* 0x000fc800078e0206 */
[----:B--2---:R-:W-:-:S05]  /*04c0*/  FADD R21, R2, R15 ;  /* 0x0000000f02157221 */ /* 0x004fca0000000000 */
        /* <DEDUP_REMOVED lines=8> */
[----:B------:R-:W1:Y:S04]  /*0550*/  LDG.E R4, desc[UR4][R4.64] ;  /* 0x0000000404047981 */ /* 0x000e68000c1e1900 */
[----:B------:R-:W1:Y:S01]  /*0560*/  LDG.E R7, desc[UR4][R6.64] ;  /* 0x0000000406077981 */ /* 0x000e62000c1e1900 */
[C---:B0-----:R-:W-:Y:S01]  /*0570*/  IMAD.WIDE R16, R0.reuse, 0x4, R14 ;  /* 0x0000000400107825 */ /* 0x041fe200078e020e */
[----:B------:R-:W-:-:S04]  /*0580*/  LEA R3, R0, R3, 0x2 ;  /* 0x0000000300037211 */ /* 0x000fc800078e10ff */
[----:B------:R-:W-:Y:S01]  /*0590*/  ISETP.GE.AND P0, PT, R3, UR6, PT ;  /* 0x0000000603007c0c */ /* 0x000fe2000bf06270 */
[----:B-1----:R-:W-:-:S05]  /*05a0*/  FADD R9, R4, R7 ;  /* 0x0000000704097221 */ /* 0x002fca0000000000 */
[----:B------:R2:W-:Y:S07]  /*05b0*/  STG.E desc[UR4][R16.64], R9 ;  /* 0x0000000910007986 */ /* 0x0005ee000c101904 */
[----:B------:R-:W-:Y:S05]  /*05c0*/  @!P0 BRA `(.L_x_3) ;  /* 0xfffffffc00788947 */ /* 0x000fea000383ffff */
[----:B------:R-:W-:Y:S05]  /*05d0*/  EXIT ;  /* 0x000000000000794d */ /* 0x000fea0003800000 */
.L_x_4:
[----:B------:R-:W-:-:S00]  /*05e0*/  BRA `(.L_x_4) ;  /* 0xfffffffc00fc7947 */ /* 0x000fc0000383ffff */
[----:B------:R-:W-:-:S00]  /*05f0*/  NOP ;  /* 0x0000000000007918 */ /* 0x000fc00000000000 */
        /* <DEDUP_REMOVED lines=8> */
.L_x_16:


//--------------------- .text._Z8add1x256iPKfS0_Pf --------------------------
	.section	.text._Z8add1x256iPKfS0_Pf,"ax",@progbits
	.align	128
        .global         _Z8add1x256iPKfS0_Pf
        .type           _Z8add1x256iPKfS0_Pf,@function
        .size           _Z8add1x256iPKfS0_Pf,(.L_x_17 - _Z8add1x256iPKfS0_Pf)
        .other          _Z8add1x256iPKfS0_Pf,@"STO_CUDA_ENTRY STV_DEFAULT"
_Z8add1x256iPKfS0_Pf:
.text._Z8add1x256iPKfS0_Pf:
[----:B------:R-:W-:Y:S01]  /*0000*/  LDC R1, c[0x0][0x37c] ;  /* 0x0000df00ff017b82 */ /* 0x000fe20000000800 */
[----:B------:R-:W0:Y:S01]  /*0010*/  S2R R5, SR_TID.X ;  /* 0x0000000000057919 */ /* 0x000e220000002100 */
[----:B------:R-:W0:Y:S06]  /*0020*/  LDCU UR6, c[0x0][0x380] ;  /* 0x00007000ff0677ac */ /* 0x000e2c0008000800 */
[----:B------:R-:W1:Y:S01]  /*0030*/  LDC R0, c[0x0][0x360] ;  /* 0x0000d800ff007b82 */ /* 0x000e620000000800 */
[----:B0-----:R-:W-:-:S13]  /*0040*/  ISETP.GE.AND P0, PT, R5, UR6, PT ;  /* 0x0000000605007c0c */ /* 0x001fda000bf06270 */
[----:B------:R-:W-:Y:S05]  /*0050*/  @P0 EXIT ;  /* 0x000000000000094d */ /* 0x000fea0003800000 */
[----:B-1----:R-:W0:Y:S01]  /*0060*/  I2F.U32.RP R8, R0 ;  /* 0x0000000000087306 */ /* 0x002e220000209000 */
[----:B------:R-:W-:Y:S01]  /*0070*/  IADD3 R4, PT, PT, R5, R0, RZ ;  /* 0x0000000005047210 */ /* 0x000fe20007ffe0ff */
[----:B------:R-:W1:Y:S01]  /*0080*/  LDCU.64 UR4, c[0x0][0x358] ;  /* 0x00006b00ff0477ac */ /* 0x000e620008000a00 */
[----:B------:R-:W-:Y:S01]  /*0090*/  ISETP.NE.U32.AND P2, PT, R0, RZ, PT ;  /* 0x000000ff0000720c */ /* 0x000fe20003f45070 */
[----:B------:R-:W-:Y:S01]  /*00a0*/  BSSY.RECONVERGENT B0, `(.L_x_5) ;  /* 0x000002f000007945 */ /* 0x000fe20003800200 */
[C---:B------:R-:W-:Y:S01]  /*00b0*/  ISETP.GE.U32.AND P0, PT, R4.reuse, UR6, PT ;  /* 0x0000000604007c0c */ /* 0x040fe2000bf06070 */
[----:B------:R-:W2:Y:S01]  /*00c0*/  LDCU.64 UR8, c[0x0][0x388] ;  /* 0x00007100ff0877ac */ /* 0x000ea20008000a00 */
[----:B------:R-:W-:Y:S02]  /*00d0*/  VIMNMX.U32 R7, PT, PT, R4, UR6, !PT ;  /* 0x0000000604077c48 */ /* 0x000fe4000ffe0000 */
[----:B------:R-:W-:Y:S01]  /*00e0*/  SEL R6, RZ, 0x1, P0 ;  /* 0x00000001ff067807 */ /* 0x000fe20000000000 */
[----:B------:R-:W3:Y:S03]  /*00f0*/  LDCU.128 UR12, c[0x0][0x390] ;  /* 0x00007200ff0c77ac */ /* 0x000ee60008000c00 */
[----:B------:R-:W-:Y:S01]  /*0100*/  IADD3 R7, PT, PT, R7, -R4, -R6 ;  /* 0x8000000407077210 */ /* 0x000fe20007ffe806 */
[----:B0-----:R-:W0:Y:S02]  /*0110*/  MUFU.RCP R8, R8 ;  /* 0x0000000800087308 */ /* 0x001e240000001000 */
[----:B0-----:R-:W-:-:S06]  /*0120*/  IADD3 R2, PT, PT, R8, 0xffffffe, RZ ;  /* 0x0ffffffe08027810 */ /* 0x001fcc0007ffe0ff */
[----:B------:R0:W4:Y:S02]  /*0130*/  F2I.FTZ.U32.TRUNC.NTZ R3, R2 ;  /* 0x0000000200037305 */ /* 0x000124000021f000 */
[----:B0-----:R-:W-:Y:S02]  /*0140*/  IMAD.MOV.U32 R2, RZ, RZ, RZ ;  /* 0x000000ffff027224 */ /* 0x001fe400078e00ff */
[----:B----4-:R-:W-:-:S04]  /*0150*/  IMAD.MOV R9, RZ, RZ, -R3 ;  /* 0x000000ffff097224 */ /* 0x010fc800078e0a03 */
[----:B------:R-:W-:-:S04]  /*0160*/  IMAD R9, R9, R0, RZ ;  /* 0x0000000009097224 */ /* 0x000fc800078e02ff */
[----:B------:R-:W-:-:S06]  /*0170*/  IMAD.HI.U32 R8, R3, R9, R2 ;  /* 0x0000000903087227 */ /* 0x000fcc00078e0002 */
[----:B------:R-:W-:-:S05]  /*0180*/  IMAD.HI.U32 R3, R8, R7, RZ ;  /* 0x0000000708037227 */ /* 0x000fca00078e00ff */
[----:B------:R-:W-:-:S05]  /*0190*/  IADD3 R2, PT, PT, -R3, RZ, RZ ;  /* 0x000000ff03027210 */ /* 0x000fca0007ffe1ff */
[----:B------:R-:W-:-:S05]  /*01a0*/  IMAD R7, R0, R2, R7 ;  /* 0x0000000200077224 */ /* 0x000fca00078e0207 */
[----:B------:R-:W-:-:S13]  /*01b0*/  ISETP.GE.U32.AND P0, PT, R7, R0, PT ;  /* 0x000000000700720c */ /* 0x000fda0003f06070 */
[----:B------:R-:W-:Y:S01]  /*01c0*/  @P0 IMAD.IADD R7, R7, 0x1, -R0 ;  /* 0x0000000107070824 */ /* 0x000fe200078e0a00 */
[----:B------:R-:W-:-:S04]  /*01d0*/  @P0 IADD3 R3, PT, PT, R3, 0x1, RZ ;  /* 0x0000000103030810 */ /* 0x000fc80007ffe0ff */
[----:B------:R-:W-:-:S13]  /*01e0*/  ISETP.GE.U32.AND P1, PT, R7, R0, PT ;  /* 0x000000000700720c */ /* 0x000fda0003f26070 */
[----:B------:R-:W-:Y:S01]  /*01f0*/  @P1 VIADD R3, R3, 0x1 ;  /* 0x0000000103031836 */ /* 0x000fe20000000000 */
[----:B------:R-:W-:-:S04]  /*0200*/  @!P2 LOP3.LUT R3, RZ, R0, RZ, 0x33, !PT ;  /* 0x00000000ff03a212 */ /* 0x000fc800078e33ff */
[----:B------:R-:W-:-:S04]  /*0210*/  IADD3 R2, PT, PT, R6, R3, RZ ;  /* 0x0000000306027210 */ /* 0x000fc80007ffe0ff */
[C---:B------:R-:W-:Y:S02]  /*0220*/  LOP3.LUT R3, R2.reuse, 0x3, RZ, 0xc0, !PT ;  /* 0x0000000302037812 */ /* 0x040fe400078ec0ff */
[----:B------:R-:W-:Y:S02]  /*0230*/  ISETP.GE.U32.AND P0, PT, R2, 0x3, PT ;  /* 0x000000030200780c */ /* 0x000fe40003f06070 */
[----:B------:R-:W-:-:S13]  /*0240*/  ISETP.NE.AND P1, PT, R3, 0x3, PT ;  /* 0x000000030300780c */ /* 0x000fda0003f25270 */
[----:B-123--:R-:W-:Y:S05]  /*0250*/  @!P1 BRA `(.L_x_6) ;  /* 0x00000000004c9947 */ /* 0x00efea0003800000 */
[----:B------:R-:W-:-:S04]  /*0260*/  IADD3 R2, PT, PT, R2, 0x1, RZ ;  /* 0x0000000102027810 */ /* 0x000fc80007ffe0ff */
[----:B------:R-:W-:Y:S01]  /*0270*/  LOP3.LUT R4, R2, 0x3, RZ, 0xc0, !PT ;  /* 0x0000000302047812 */ /* 0x000fe200078ec0ff */
[----:B------:R-:W-:-:S04]  /*0280*/  IMAD.WIDE.U32 R2, R5, 0x4, RZ ;  /* 0x0000000405027825 */ /* 0x000fc800078e00ff */
[----:B------:R-:W-:Y:S02]  /*0290*/  IMAD R5, R4, R0, R5 ;  /* 0x0000000004057224 */ /* 0x000fe400078e0205 */
[----:B------:R-:W-:-:S07]  /*02a0*/  IMAD.MOV R4, RZ, RZ, -R4 ;  /* 0x000000ffff047224 */ /* 0x000fce00078e0a04 */
.L_x_7:
[C---:B------:R-:W-:Y:S02]  /*02b0*/  IADD3 R8, P2, PT, R2.reuse, UR12, RZ ;  /* 0x0000000c02087c10 */ /* 0x040fe4000ff5e0ff */
[----:B------:R-:W-:Y:S02]  /*02c0*/  IADD3 R6, P1, PT, R2, UR8, RZ ;  /* 0x0000000802067c10 */ /* 0x000fe4000ff3e0ff */
[C---:B------:R-:W-:Y:S02]  /*02d0*/  IADD3.X R9, PT, PT, R3.reuse, UR13, RZ, P2, !PT ;  /* 0x0000000d03097c10 */ /* 0x040fe400097fe4ff */
[----:B------:R-:W-:-:S04]  /*02e0*/  IADD3.X R7, PT, PT, R3, UR9, RZ, P1, !PT ;  /* 0x0000000903077c10 */ /* 0x000fc80008ffe4ff */
[----:B------:R-:W2:Y:S04]  /*02f0*/  LDG.E R9, desc[UR4][R8.64] ;  /* 0x0000000408097981 */ /* 0x000ea8000c1e1900 */
[----:B------:R-:W2:Y:S01]  /*0300*/  LDG.E R6, desc[UR4][R6.64] ;  /* 0x0000000406067981 */ /* 0x000ea2000c1e1900 */
[----:B0-----:R-:W-:-:S04]  /*0310*/  IADD3 R10, P1, PT, R2, UR14, RZ ;  /* 0x0000000e020a7c10 */ /* 0x001fc8000ff3e0ff */
[----:B------:R-:W-:Y:S02]  /*0320*/  IADD3.X R11, PT, PT, R3, UR15, RZ, P1, !PT ;  /* 0x0000000f030b7c10 */ /* 0x000fe40008ffe4ff */
[----:B------:R-:W-:-:S04]  /*0330*/  IADD3 R4, PT, PT, R4, 0x1, RZ ;  /* 0x0000000104047810 */ /* 0x000fc80007ffe0ff */
[----:B------:R-:W-:Y:S01]  /*0340*/  ISETP.NE.AND P1, PT, R4, RZ, PT ;  /* 0x000000ff0400720c */ /* 0x000fe20003f25270 */
[----:B------:R-:W-:-:S04]  /*0350*/  IMAD.WIDE.U32 R2, R0, 0x4, R2 ;  /* 0x0000000400027825 */ /* 0x000fc800078e0002 */
[----:B--2---:R-:W-:-:S05]  /*0360*/  FADD R13, R6, R9 ;  /* 0x00000009060d7221 */ /* 0x004fca0000000000 */
[----:B------:R0:W-:Y:S03]  /*0370*/  STG.E desc[UR4][R10.64], R13 ;  /* 0x0000000d0a007986 */ /* 0x0001e6000c101904 */
[----:B------:R-:W-:Y:S05]  /*0380*/  @P1 BRA `(.L_x_7) ;  /* 0xfffffffc00c81947 */ /* 0x000fea000383ffff */
.L_x_6:
[----:B------:R-:W-:Y:S05]  /*0390*/  BSYNC.RECONVERGENT B0 ;  /* 0x0000000000007941 */ /* 0x000fea0003800200 */
.L_x_5:
[----:B------:R-:W-:Y:S05]  /*03a0*/  @!P0 EXIT ;  /* 0x000000000000894d */ /* 0x000fea0003800000 */
.L_x_8:
[----:B------:R-:W0:Y:S08]  /*03b0*/  LDC.64 R6, c[0x0][0x388] ;  /* 0x0000e200ff067b82 */ /* 0x000e300000000a00 */
[----:B------:R-:W1:Y:S08]  /*03c0*/  LDC.64 R2, c[0x0][0x390] ;  /* 0x0000e400ff027b82 */ /* 0x000e700000000a00 */
[----:B--2---:R-:W2:Y:S01]  /*03d0*/  LDC.64 R8, c[0x0][0x398] ;  /* 0x0000e600ff087b82 */ /* 0x004ea20000000a00 */
[----:B0-----:R-:W-:-:S06]  /*03e0*/  IMAD.WIDE.U32 R10, R5, 0x4, R6 ;  /* 0x00000004050a7825 */ /* 0x001fcc00078e0006 */
[----:B------:R-:W3:Y:S01]  /*03f0*/  LDG.E R10, desc[UR4][R10.64] ;  /* 0x000000040a0a7981 */ /* 0x000ee2000c1e1900 */
[----:B-1----:R-:W-:-:S06]  /*0400*/  IMAD.WIDE.U32 R12, R5, 0x4, R2 ;  /* 0x00000004050c7825 */ /* 0x002fcc00078e0002 */
[----:B------:R-:W3:Y:S01]  /*0410*/  LDG.E R13, desc[UR4][R12.64] ;  /* 0x000000040c0d7981 */ /* 0x000ee2000c1e1900 */
[----:B------:R-:W-:Y:S01]  /*0420*/  IADD3 R19, PT, PT, R0, R5, RZ ;  /* 0x0000000500137210 */ /* 0x000fe20007ffe0ff */
[----:B--2---:R-:W-:-:S04]  /*0430*/  IMAD.WIDE.U32 R4, R5, 0x4, R8 ;  /* 0x0000000405047825 */ /* 0x004fc800078e0008 */
[----:B------:R-:W-:-:S04]  /*0440*/  IMAD.WIDE.U32 R14, R19, 0x4, R6 ;  /* 0x00000004130e7825 */ /* 0x000fc800078e0006 */
[----:B------:R-:W-:-:S04]  /*0450*/  IMAD.WIDE.U32 R16, R19, 0x4, R2 ;  /* 0x0000000413107825 */ /* 0x000fc800078e0002 */
[----:B---3--:R-:W-:-:S05]  /*0460*/  FADD R21, R10, R13 ;  /* 0x0000000d0a157221 */ /* 0x008fca0000000000 */
[----:B------:R0:W-:Y:S04]  /*0470*/  STG.E desc[UR4][R4.64], R21 ;  /* 0x0000001504007986 */ /* 0x0001e8000c101904 */
[----:B------:R-:W2:Y:S04]  /*0480*/  LDG.E R14, desc[UR4][R14.64] ;  /* 0x000000040e0e7981 */ /* 0x000ea8000c1e1900 */
[----:B------:R-:W2:Y:S01]  /*0490*/  LDG.E R17, desc[UR4][R16.64] ;  /* 0x0000000410117981 */ /* 0x000ea2000c1e1900 */
[C---:B------:R-:W-:Y:S02]  /*04a0*/  IMAD.IADD R25, R19.reuse, 0x1, R0 ;  /* 0x0000000113197824 */ /* 0x040fe400078e0200 */
[----:B------:R-:W-:-:S04]  /*04b0*/  IMAD.WIDE.U32 R10, R19, 0x4, R8 ;  /* 0x00000004130a7825 */ /* 0x000fc800078e0008 */
[----:B------:R-:W-:-:S04]  /*04c0*/  IMAD.WIDE.U32 R12, R25, 0x4, R6 ;  /* 0x00000004190c7825 */ /* 0x000fc800078e0006 */
[----:B------:R-:W-:-:S04]  /*04d0*/  IMAD.WIDE.U32 R18, R25, 0x4, R2 ;  /* 0x0000000419127825 */ /* 0x000fc800078e0002 */
[----:B--2---:R-:W-:-:S05]  /*04e0*/  FADD R23, R14, R17 ;  /* 0x000000110e177221 */ /* 0x004fca0000000000 */
[----:B------:R1:W-:Y:S04]  /*04f0*/  STG.E desc[UR4][R10.64], R23 ;  /* 0x000000170a007986 */ /* 0x0003e8000c101904 */
[----:B------:R-:W2:Y:S04]  /*0500*/  LDG.E R12, desc[UR4][R12.64] ;  /* 0x000000040c0c7981 */ /* 0x000ea8000c1e1900 */
[----:B------:R-:W2:Y:S01]  /*0510*/  LDG.E R19, desc[UR4][R18.64] ;  /* 0x0000000412137981 */ /* 0x000ea2000c1e1900 */
[C---:B0-----:R-:W-:Y:S01]  /*0520*/  IADD3 R5, PT, PT, R25.reuse, R0, RZ ;  /* 0x0000000019057210 */ /* 0x041fe20007ffe0ff */
[----:B------:R-:W-:-:S04]  /*0530*/  IMAD.WIDE.U32 R14, R25, 0x4, R8 ;  /* 0x00000004190e7825 */ /* 0x000fc800078e0008 */
[----:B------:R-:W-:-:S04]  /*0540*/  IMAD.WIDE.U32 R6, R5, 0x4, R6 ;  /* 0x0000000405067825 */ /* 0x000fc800078e0006 */
[----:B------:R-:W-:-:S04]  /*0550*/  IMAD.WIDE.U32 R2, R5, 0x4, R2 ;  /* 0x0000000405027825 */ /* 0x000fc800078e0002 */
[----:B--2---:R-:W-:-:S05]  /*0560*/  FADD R17, R12, R19 ;  /* 0x000000130c117221 */ /* 0x004fca0000000000 */
[----:B------:R2:W-:Y:S04]  /*0570*/  STG.E desc[UR4][R14.64], R17 ;  /* 0x000000110e007986 */ /* 0x0005e8000c101904 */
[----:B------:R-:W1:Y:S04]  /*0580*/  LDG.E R6, desc[UR4][R6.64] ;  /* 0x0000000406067981 */ /* 0x000e68000c1e1900 */
[----:B------:R-:W1:Y:S01]  /*0590*/  LDG.E R3, desc[UR4][R2.64] ;  /* 0x0000000402037981 */ /* 0x000e62000c1e1900 */
[C---:B------:R-:W-:Y:S01]  /*05a0*/  IMAD.WIDE.U32 R8, R5.reuse, 0x4, R8 ;  /* 0x0000000405087825 */ /* 0x040fe200078e0008 */
[----:B------:R-:W-:-:S04]  /*05b0*/  IADD3 R5, PT, PT, R5, R0, RZ ;  /* 0x0000000005057210 */ /* 0x000fc80007ffe0ff */
[----:B------:R-:W-:Y:S01]  /*05c0*/  ISETP.GE.AND P0, PT, R5, UR6, PT ;  /* 0x0000000605007c0c */ /* 0x000fe2000bf06270 */
[----:B-1----:R-:W-:-:S05]  /*05d0*/  FADD R11, R6, R3 ;  /* 0x00000003060b7221 */ /* 0x002fca0000000000 */
[----:B------:R2:W-:Y:S07]  /*05e0*/  STG.E desc[UR4][R8.64], R11 ;  /* 0x0000000b08007986 */ /* 0x0005ee000c101904 */
[----:B------:R-:W-:Y:S05]  /*05f0*/  @!P0 BRA `(.L_x_8) ;  /* 0xfffffffc006c8947 */ /* 0x000fea000383ffff */
[----:B------:R-:W-:Y:S05]  /*0600*/  EXIT ;  /* 0x000000000000794d */ /* 0x000fea0003800000 */
.L_x_9:
        /* <DEDUP_REMOVED lines=15> */
.L_x_17:


//--------------------- .text._Z6add1x1iPKfS0_Pf  --------------------------
	.section	.text._Z6add1x1iPKfS0_Pf,"ax",@progbits
	.align	128
        .global         _Z6add1x1iPKfS0_Pf
        .type           _Z6add1x1iPKfS0_Pf,@function
        .size           _Z6add1x1iPKfS0_Pf,(.L_x_18 - _Z6add1x1iPKfS0_Pf)
        .other          _Z6add1x1iPKfS0_Pf,@"STO_CUDA_ENTRY STV_DEFAULT"
_Z6add1x1iPKfS0_Pf:
.text._Z6add1x1iPKfS0_Pf:
[----:B------:R-:W-:Y:S08]  /*0000*/  LDC R1, c[0x0][0x37c] ;  /* 0x0000df00ff017b82 */ /* 0x000ff00000000800 */
[----:B------:R-:W0:Y:S02]  /*0010*/  LDC R2, c[0x0][0x380] ;  /* 0x0000e000ff027b82 */ /* 0x000e240000000800 */
[----:B0-----:R-:W-:-:S13]  /*0020*/  ISETP.GE.AND P0, PT, R2, 0x1, PT ;  /* 0x000000010200780c */ /* 0x001fda0003f06270 */
[----:B------:R-:W-:Y:S05]  /*0030*/  @!P0 EXIT ;  /* 0x000000000000894d */ /* 0x000fea0003800000 */
[C---:B------:R-:W-:Y:S01]  /*0040*/  ISETP.GE.U32.AND P1, PT, R2.reuse, 0x10, PT ;  /* 0x000000100200780c */ /* 0x040fe20003f26070 */
[----:B------:R-:W0:Y:S01]  /*0050*/  LDCU.64 UR10, c[0x0][0x358] ;  /* 0x00006b00ff0a77ac */ /* 0x000e220008000a00 */
[----:B------:R-:W-:Y:S01]  /*0060*/  LOP3.LUT R12, R2, 0xf, RZ, 0xc0, !PT ;  /* 0x0000000f020c7812 */ /* 0x000fe200078ec0ff */
[----:B------:R-:W-:-:S03]  /*0070*/  HFMA2 R0, -RZ, RZ, 0, 0 ;  /* 0x00000000ff007431 */ /* 0x000fc600000001ff */
[----:B------:R-:W-:-:S07]  /*0080*/  ISETP.NE.AND P0, PT, R12, RZ, PT ;  /* 0x000000ff0c00720c */ /* 0x000fce0003f05270 */
[----:B------:R-:W-:Y:S06]  /*0090*/  @!P1 BRA `(.L_x_10) ;  /* 0x0000000400789947 */ /* 0x000fec0003800000 */
[----:B------:R-:W1:Y:S01]  /*00a0*/  LDCU.64 UR8, c[0x0][0x388] ;  /* 0x00007100ff0877ac */ /* 0x000e620008000a00 */
[----:B------:R-:W-:Y:S01]  /*00b0*/  LOP3.LUT R0, R2, 0x7ffffff0, RZ, 0xc0, !PT ;  /* 0x7ffffff002007812 */ /* 0x000fe200078ec0ff */
[----:B------:R-:W2:Y:S03]  /*00c0*/  LDCU.128 UR12, c[0x0][0x390] ;  /* 0x00007200ff0c77ac */ /* 0x000ea60008000c00 */
[----:B------:R-:W-:Y:S01]  /*00d0*/  IADD3 R3, PT, PT, -R0, RZ, RZ ;  /* 0x000000ff00037210 */ /* 0x000fe20007ffe1ff */
[----:B-1----:R-:W-:Y:S02]  /*00e0*/  UIADD3 UR8, UP0, UPT, UR8, 0x20, URZ ;  /* 0x0000002008087890 */ /* 0x002fe4000ff1e0ff */
[----:B--2---:R-:W-:Y:S02]  /*00f0*/  UIADD3 UR6, UP1, UPT, UR12, 0x20, URZ ;  /* 0x000000200c067890 */ /* 0x004fe4000ff3e0ff */
[----:B------:R-:W-:-:S02]  /*0100*/  UIADD3 UR4, UP2, UPT, UR14, 0x20, URZ ;  /* 0x000000200e047890 */ /* 0x000fc4000ff5e0ff */
[----:B------:R-:W-:Y:S01]  /*0110*/  MOV R16, UR8 ;  /* 0x0000000800107c02 */ /* 0x000fe20008000f00 */
[----:B------:R-:W-:Y:S02]  /*0120*/  UIADD3.X UR9, UPT, UPT, URZ, UR9, URZ, UP0, !UPT ;  /* 0x00000009ff097290 */ /* 0x000fe400087fe4ff */
[----:B------:R-:W-:Y:S01]  /*0130*/  UIADD3.X UR7, UPT, UPT, URZ, UR13, URZ, UP1, !UPT ;  /* 0x0000000dff077290 */ /* 0x000fe20008ffe4ff */
[----:B------:R-:W-:Y:S01]  /*0140*/  IMAD.U32 R11, RZ, RZ, UR6 ;  /* 0x00000006ff0b7e24 */ /* 0x000fe2000f8e00ff */
[----:B------:R-:W-:Y:S01]  /*0150*/  UIADD3.X UR5, UPT, UPT, URZ, UR15, URZ, UP2, !UPT ;  /* 0x0000000fff057290 */ /* 0x000fe200097fe4ff */
[----:B------:R-:W-:Y:S02]  /*0160*/  MOV R10, UR4 ;  /* 0x00000004000a7c02 */ /* 0x000fe40008000f00 */
[----:B------:R-:W-:Y:S02]  /*0170*/  MOV R5, UR9 ;  /* 0x0000000900057c02 */ /* 0x000fe40008000f00 */
[----:B------:R-:W-:Y:S01]  /*0180*/  MOV R14, UR7 ;  /* 0x00000007000e7c02 */ /* 0x000fe20008000f00 */
[----:B------:R-:W-:-:S07]  /*0190*/  IMAD.U32 R13, RZ, RZ, UR5 ;  /* 0x00000005ff0d7e24 */ /* 0x000fce000f8e00ff */
.L_x_11:
[----:B------:R-:W-:Y:S02]  /*01a0*/  MOV R4, R16 ;  /* 0x0000001000047202 */ /* 0x000fe40000000f00 */
[----:B------:R-:W-:Y:S02]  /*01b0*/  MOV R6, R11 ;  /* 0x0000000b00067202 */ /* 0x000fe40000000f00 */
[----:B------:R-:W-:Y:S01]  /*01c0*/  MOV R7, R14 ;  /* 0x0000000e00077202 */ /* 0x000fe20000000f00 */
[----:B0-2---:R-:W2:Y:S04]  /*01d0*/  LDG.E R8, desc[UR10][R4.64+-0x20] ;  /* 0xffffe00a04087981 */ /* 0x005ea8000c1e1900 */
[----:B------:R-:W2:Y:S02]  /*01e0*/  LDG.E R9, desc[UR10][R6.64+-0x20] ;  /* 0xffffe00a06097981 */ /* 0x000ea4000c1e1900 */
[----:B--2---:R-:W-:Y:S01]  /*01f0*/  FADD R11, R8, R9 ;  /* 0x00000009080b7221 */ /* 0x004fe20000000000 */
[----:B------:R-:W-:Y:S01]  /*0200*/  IMAD.MOV.U32 R8, RZ, RZ, R10 ;  /* 0x000000ffff087224 */ /* 0x000fe200078e000a */
[----:B------:R-:W-:-:S05]  /*0210*/  MOV R9, R13 ;  /* 0x0000000d00097202 */ /* 0x000fca0000000f00 */
[----:B------:R0:W-:Y:S04]  /*0220*/  STG.E desc[UR10][R8.64+-0x20], R11 ;  /* 0xffffe00b08007986 */ /* 0x0001e8000c10190a */
[----:B------:R-:W2:Y:S04]  /*0230*/  LDG.E R10, desc[UR10][R4.64+-0x1c] ;  /* 0xffffe40a040a7981 */ /* 0x000ea8000c1e1900 */
[----:B------:R-:W2:Y:S02]  /*0240*/  LDG.E R13, desc[UR10][R6.64+-0x1c] ;  /* 0xffffe40a060d7981 */ /* 0x000ea4000c1e1900 */
[----:B--2---:R-:W-:-:S05]  /*0250*/  FADD R13, R10, R13 ;  /* 0x0000000d0a0d7221 */ /* 0x004fca0000000000 */
[----:B------:R1:W-:Y:S04]  /*0260*/  STG.E desc[UR10][R8.64+-0x1c], R13 ;  /* 0xffffe40d08007986 */ /* 0x0003e8000c10190a */
[----:B------:R-:W2:Y:S04]  /*0270*/  LDG.E R10, desc[UR10][R4.64+-0x18] ;  /* 0xffffe80a040a7981 */ /* 0x000ea8000c1e1900 */
[----:B------:R-:W2:Y:S02]  /*0280*/  LDG.E R15, desc[UR10][R6.64+-0x18] ;  /* 0xffffe80a060f7981 */ /* 0x000ea4000c1e1900 */
[----:B--2---:R-:W-:-:S05]  /*0290*/  FADD R15, R10, R15 ;  /* 0x0000000f0a0f7221 */ /* 0x004fca0000000000 */
[----:B------:R2:W-:Y:S04]  /*02a0*/  STG.E desc[UR10][R8.64+-0x18], R15 ;  /* 0xffffe80f08007986 */ /* 0x0005e8000c10190a */
[----:B------:R-:W3:Y:S04]  /*02b0*/  LDG.E R10, desc[UR10][R4.64+-0x14] ;  /* 0xffffec0a040a7981 */ /* 0x000ee8000c1e1900 */
[----:B------:R-:W3:Y:S02]  /*02c0*/  LDG.E R17, desc[UR10][R6.64+-0x14] ;  /* 0xffffec0a06117981 */ /* 0x000ee4000c1e1900 */
[----:B---3--:R-:W-:-:S05]  /*02d0*/  FADD R17, R10, R17 ;  /* 0x000000110a117221 */ /* 0x008fca0000000000 */
[----:B------:R3:W-:Y:S04]  /*02e0*/  STG.E desc[UR10][R8.64+-0x14], R17 ;  /* 0xffffec1108007986 */ /* 0x0007e8000c10190a */
[----:B------:R-:W4:Y:S04]  /*02f0*/  LDG.E R10, desc[UR10][R4.64+-0x10] ;  /* 0xfffff00a040a7981 */ /* 0x000f28000c1e1900 */
[----:B0-----:R-:W4:Y:S02]  /*0300*/  LDG.E R11, desc[UR10][R6.64+-0x10] ;  /* 0xfffff00a060b7981 */ /* 0x001f24000c1e1900 */
[----:B----4-:R-:W-:-:S05]  /*0310*/  FADD R11, R10, R11 ;  /* 0x0000000b0a0b7221 */ /* 0x010fca0000000000 */
[----:B------:R0:W-:Y:S04]  /*0320*/  STG.E desc[UR10][R8.64+-0x10], R11 ;  /* 0xfffff00b08007986 */ /* 0x0001e8000c10190a */
[----:B------:R-:W4:Y:S04]  /*0330*/  LDG.E R10, desc[UR10][R4.64+-0xc] ;  /* 0xfffff40a040a7981 */ /* 0x000f28000c1e1900 */
[----:B-1----:R-:W4:Y:S02]  /*0340*/  LDG.E R13, desc[UR10][R6.64+-0xc] ;  /* 0xfffff40a060d7981 */ /* 0x002f24000c1e1900 */
[----:B----4-:R-:W-:-:S05]  /*0350*/  FADD R13, R10, R13 ;  /* 0x0000000d0a0d7221 */ /* 0x010fca0000000000 */
[----:B------:R1:W-:Y:S04]  /*0360*/  STG.E desc[UR10][R8.64+-0xc], R13 ;  /* 0xfffff40d08007986 */ /* 0x0003e8000c10190a */
[----:B------:R-:W4:Y:S04]  /*0370*/  LDG.E R10, desc[UR10][R4.64+-0x8] ;  /* 0xfffff80a040a7981 */ /* 0x000f28000c1e1900 */
[----:B--2---:R-:W4:Y:S02]  /*0380*/  LDG.E R15, desc[UR10][R6.64+-0x8] ;  /* 0xfffff80a060f7981 */ /* 0x004f24000c1e1900 */
[----:B----4-:R-:W-:-:S05]  /*0390*/  FADD R15, R10, R15 ;  /* 0x0000000f0a0f7221 */ /* 0x010fca0000000000 */
[----:B------:R2:W-:Y:S04]  /*03a0*/  STG.E desc[UR10][R8.64+-0x8], R15 ;  /* 0xfffff80f08007986 */ /* 0x0005e8000c10190a */
[----:B------:R-:W4:Y:S04]  /*03b0*/  LDG.E R10, desc[UR10][R4.64+-0x4] ;  /* 0xfffffc0a040a7981 */ /* 0x000f28000c1e1900 */
[----:B---3--:R-:W4:Y:S02]  /*03c0*/  LDG.E R17, desc[UR10][R6.64+-0x4] ;  /* 0xfffffc0a06117981 */ /* 0x008f24000c1e1900 */
[----:B----4-:R-:W-:-:S05]  /*03d0*/  FADD R17, R10, R17 ;  /* 0x000000110a117221 */ /* 0x010fca0000000000 */
        /* <DEDUP_REMOVED lines=26> */
[----:B--2---:R-:W4:Y:S01]  /*0580*/  LDG.E R15, desc[UR10][R6.64+0x18] ;  /* 0x0000180a060f7981 */ /* 0x004f22000c1e1900 */
[----:B------:R-:W-:Y:S01]  /*0590*/  IADD3 R3, PT, PT, R3, 0x10, RZ ;  /* 0x0000001003037810 */ /* 0x000fe20007ffe0ff */
[----:B----4-:R-:W-:-:S05]  /*05a0*/  FADD R15, R10, R15 ;  /* 0x0000000f0a0f7221 */ /* 0x010fca0000000000 */
[----:B------:R2:W-:Y:S04]  /*05b0*/  STG.E desc[UR10][R8.64+0x18], R15 ;  /* 0x0000180f08007986 */ /* 0x0005e8000c10190a */
[----:B------:R4:W5:Y:S04]  /*05c0*/  LDG.E R10, desc[UR10][R4.64+0x1c] ;  /* 0x00001c0a040a7981 */ /* 0x000968000c1e1900 */
[----:B---3--:R-:W5:Y:S01]  /*05d0*/  LDG.E R17, desc[UR10][R6.64+0x1c] ;  /* 0x00001c0a06117981 */ /* 0x008f62000c1e1900 */
[----:B------:R-:W-:Y:S02]  /*05e0*/  ISETP.NE.AND P1, PT, R3, RZ, PT ;  /* 0x000000ff0300720c */ /* 0x000fe40003f25270 */
[----:B0-----:R-:W-:-:S02]  /*05f0*/  IADD3 R11, P3, PT, R6, 0x40, RZ ;  /* 0x00000040060b7810 */ /* 0x001fc40007f7e0ff */
[----:B------:R-:W-:-:S03]  /*0600*/  IADD3 R16, P2, PT, R4, 0x40, RZ ;  /* 0x0000004004107810 */ /* 0x000fc60007f5e0ff */
[----:B------:R-:W-:Y:S01]  /*0610*/  IMAD.X R14, RZ, RZ, R7, P3 ;  /* 0x000000ffff0e7224 */ /* 0x000fe200018e0607 */
[----:B----4-:R-:W-:Y:S01]  /*0620*/  IADD3.X R5, PT, PT, RZ, R5, RZ, P2, !PT ;  /* 0x00000005ff057210 */ /* 0x010fe200017fe4ff */
[----:B-----5:R-:W-:Y:S01]  /*0630*/  FADD R17, R10, R17 ;  /* 0x000000110a117221 */ /* 0x020fe20000000000 */
[----:B------:R-:W-:-:S04]  /*0640*/  IADD3 R10, P4, PT, R8, 0x40, RZ ;  /* 0x00000040080a7810 */ /* 0x000fc80007f9e0ff */
[----:B------:R2:W-:Y:S01]  /*0650*/  STG.E desc[UR10][R8.64+0x1c], R17 ;  /* 0x00001c1108007986 */ /* 0x0005e2000c10190a */
[----:B-1----:R-:W-:Y:S01]  /*0660*/  IADD3.X R13, PT, PT, RZ, R9, RZ, P4, !PT ;  /* 0x00000009ff0d7210 */ /* 0x002fe200027fe4ff */
[----:B------:R-:W-:Y:S07]  /*0670*/  @P1 BRA `(.L_x_11) ;  /* 0xfffffff800c81947 */ /* 0x000fee000383ffff */
.L_x_10:
[----:B0-----:R-:W-:Y:S05]  /*0680*/  @!P0 EXIT ;  /* 0x000000000000894d */ /* 0x001fea0003800000 */
[----:B------:R-:W-:Y:S02]  /*0690*/  ISETP.GE.U32.AND P0, PT, R12, 0x8, PT ;  /* 0x000000080c00780c */ /* 0x000fe40003f06070 */
[----:B------:R-:W-:-:S04]  /*06a0*/  LOP3.LUT R14, R2, 0x7, RZ, 0xc0, !PT ;  /* 0x00000007020e7812 */ /* 0x000fc800078ec0ff */
[----:B------:R-:W-:-:S07]  /*06b0*/  ISETP.NE.AND P1, PT, R14, RZ, PT ;  /* 0x000000ff0e00720c */ /* 0x000fce0003f25270 */
[----:B------:R-:W-:Y:S06]  /*06c0*/  @!P0 BRA `(.L_x_12) ;  /* 0x00000000009c8947 */ /* 0x000fec0003800000 */
[----:B------:R-:W0:Y:S08]  /*06d0*/  LDC.64 R4, c[0x0][0x388] ;  /* 0x0000e200ff047b82 */ /* 0x000e300000000a00 */
[----:B------:R-:W1:Y:S08]  /*06e0*/  LDC.64 R6, c[0x0][0x390] ;  /* 0x0000e400ff067b82 */ /* 0x000e700000000a00 */
[----:B--2---:R-:W2:Y:S01]  /*06f0*/  LDC.64 R8, c[0x0][0x398] ;  /* 0x0000e600ff087b82 */ /* 0x004ea20000000a00 */
[----:B0-----:R-:W-:-:S05]  /*0700*/  IMAD.WIDE.U32 R4, R0, 0x4, R4 ;  /* 0x0000000400047825 */ /* 0x001fca00078e0004 */
[----:B------:R-:W3:Y:S01]  /*0710*/  LDG.E R3, desc[UR10][R4.64] ;  /* 0x0000000a04037981 */ /* 0x000ee2000c1e1900 */
[----:B-1----:R-:W-:-:S05]  /*0720*/  IMAD.WIDE.U32 R6, R0, 0x4, R6 ;  /* 0x0000000400067825 */ /* 0x002fca00078e0006 */
[----:B------:R-:W3:Y:S01]  /*0730*/  LDG.E R10, desc[UR10][R6.64] ;  /* 0x0000000a060a7981 */ /* 0x000ee2000c1e1900 */
[----:B--2---:R-:W-:-:S04]  /*0740*/  IMAD.WIDE.U32 R8, R0, 0x4, R8 ;  /* 0x0000000400087825 */ /* 0x004fc800078e0008 */
[----:B---3--:R-:W-:-:S05]  /*0750*/  FADD R3, R3, R10 ;  /* 0x0000000a03037221 */ /* 0x008fca0000000000 */
        /* <DEDUP_REMOVED lines=13> */
[----:B0-----:R-:W4:Y:S04]  /*0830*/  LDG.E R3, desc[UR10][R4.64+0x10] ;  /* 0x0000100a04037981 */ /* 0x001f28000c1e1900 */
[----:B------:R-:W4:Y:S02]  /*0840*/  LDG.E R10, desc[UR10][R6.64+0x10] ;  /* 0x0000100a060a7981 */ /* 0x000f24000c1e1900 */
        /* <DEDUP_REMOVED lines=10> */
[----:B------:R-:W2:Y:S04]  /*08f0*/  LDG.E R10, desc[UR10][R4.64+0x1c] ;  /* 0x00001c0a040a7981 */ /* 0x000ea8000c1e1900 */
[----:B---3--:R-:W2:Y:S01]  /*0900*/  LDG.E R15, desc[UR10][R6.64+0x1c] ;  /* 0x00001c0a060f7981 */ /* 0x008ea2000c1e1900 */
[----:B------:R-:W-:Y:S01]  /*0910*/  IADD3 R0, PT, PT, R0, 0x8, RZ ;  /* 0x0000000800007810 */ /* 0x000fe20007ffe0ff */
[----:B--2---:R-:W-:-:S05]  /*0920*/  FADD R15, R10, R15 ;  /* 0x0000000f0a0f7221 */ /* 0x004fca0000000000 */
[----:B------:R0:W-:Y:S02]  /*0930*/  STG.E desc[UR10][R8.64+0x1c], R15 ;  /* 0x00001c0f08007986 */ /* 0x0001e4000c10190a */
.L_x_12:
[----:B------:R-:W-:Y:S05]  /*0940*/  @!P1 EXIT ;  /* 0x000000000000994d */ /* 0x000fea0003800000 */
[----:B------:R-:W-:Y:S02]  /*0950*/  ISETP.GE.U32.AND P0, PT, R14, 0x4, PT ;  /* 0x000000040e00780c */ /* 0x000fe40003f06070 */
[----:B------:R-:W-:-:S04]  /*0960*/  LOP3.LUT R2, R2, 0x3, RZ, 0xc0, !PT ;  /* 0x0000000302027812 */ /* 0x000fc800078ec0ff */
[----:B------:R-:W-:-:S07]  /*0970*/  ISETP.NE.AND P1, PT, R2, RZ, PT ;  /* 0x000000ff0200720c */ /* 0x000fce0003f25270 */
[----:B------:R-:W-:Y:S06]  /*0980*/  @!P0 BRA `(.L_x_13) ;  /* 0x00000000005c8947 */ /* 0x000fec0003800000 */
[----:B------:R-:W1:Y:S08]  /*0990*/  LDC.64 R4, c[0x0][0x388] ;  /* 0x0000e200ff047b82 */ /* 0x000e700000000a00 */
[----:B------:R-:W3:Y:S08]  /*09a0*/  LDC.64 R6, c[0x0][0x390] ;  /* 0x0000e400ff067b82 */ /* 0x000ef00000000a00 */
[----:B0-2---:R-:W0:Y:S01]  /*09b0*/  LDC.64 R8, c[0x0][0x398] ;  /* 0x0000e600ff087b82 */ /* 0x005e220000000a00 */
[----:B-1----:R-:W-:-:S05]  /*09c0*/  IMAD.WIDE.U32 R4, R0, 0x4, R4 ;  /* 0x0000000400047825 */ /* 0x002fca00078e0004 */
[----:B------:R-:W2:Y:S01]  /*09d0*/  LDG.E R3, desc[UR10][R4.64] ;  /* 0x0000000a04037981 */ /* 0x000ea2000c1e1900 */
[----:B---3--:R-:W-:-:S05]  /*09e0*/  IMAD.WIDE.U32 R6, R0, 0x4, R6 ;  /* 0x0000000400067825 */ /* 0x008fca00078e0006 */
[----:B------:R-:W2:Y:S01]  /*09f0*/  LDG.E R10, desc[UR10][R6.64] ;  /* 0x0000000a060a7981 */ /* 0x000ea2000c1e1900 */
[----:B0-----:R-:W-:-:S04]  /*0a00*/  IMAD.WIDE.U32 R8, R0, 0x4, R8 ;  /* 0x0000000400087825 */ /* 0x001fc800078e0008 */
[----:B--2---:R-:W-:-:S05]  /*0a10*/  FADD R3, R3, R10 ;  /* 0x0000000a03037221 */ /* 0x004fca0000000000 */
        /* <DEDUP_REMOVED lines=9> */
[----:B------:R-:W2:Y:S04]  /*0ab0*/  LDG.E R10, desc[UR10][R4.64+0xc] ;  /* 0x00000c0a040a7981 */ /* 0x000ea8000c1e1900 */
[----:B------:R-:W2:Y:S01]  /*0ac0*/  LDG.E R15, desc[UR10][R6.64+0xc] ;  /* 0x00000c0a060f7981 */ /* 0x000ea2000c1e1900 */
[----:B------:R-:W-:Y:S01]  /*0ad0*/  IADD3 R0, PT, PT, R0, 0x4, RZ ;  /* 0x0000000400007810 */ /* 0x000fe20007ffe0ff */
[----:B--2---:R-:W-:-:S05]  /*0ae0*/  FADD R15, R10, R15 ;  /* 0x0000000f0a0f7221 */ /* 0x004fca0000000000 */
[----:B------:R1:W-:Y:S02]  /*0af0*/  STG.E desc[UR10][R8.64+0xc], R15 ;  /* 0x00000c0f08007986 */ /* 0x0003e4000c10190a */
.L_x_13:
[----:B------:R-:W-:Y:S05]  /*0b00*/  @!P1 EXIT ;  /* 0x000000000000994d */ /* 0x000fea0003800000 */
[----:B------:R-:W3:Y:S08]  /*0b10*/  LDC.64 R4, c[0x0][0x398] ;  /* 0x0000e600ff047b82 */ /* 0x000ef00000000a00 */
[----:B------:R-:W4:Y:S08]  /*0b20*/  LDC.64 R6, c[0x0][0x390] ;  /* 0x0000e400ff067b82 */ /* 0x000f300000000a00 */
[----:B012---:R-:W0:Y:S01]  /*0b30*/  LDC.64 R8, c[0x0][0x388] ;  /* 0x0000e200ff087b82 */ /* 0x007e220000000a00 */
[----:B---3--:R-:W-:-:S04]  /*0b40*/  IMAD.WIDE.U32 R4, R0, 0x4, R4 ;  /* 0x0000000400047825 */ /* 0x008fc800078e0004 */
[----:B------:R-:W-:Y:S01]  /*0b50*/  IMAD.MOV.U32 R10, RZ, RZ, R4 ;  /* 0x000000ffff0a7224 */ /* 0x000fe200078e0004 */
[----:B------:R-:W-:Y:S01]  /*0b60*/  MOV R13, R5 ;  /* 0x00000005000d7202 */ /* 0x000fe20000000f00 */
[----:B----4-:R-:W-:-:S05]  /*0b70*/  IMAD.WIDE.U32 R6, R0, 0x4, R6 ;  /* 0x0000000400067825 */ /* 0x010fca00078e0006 */
[----:B------:R-:W-:Y:S01]  /*0b80*/  MOV R11, R7 ;  /* 0x00000007000b7202 */ /* 0x000fe20000000f00 */
[----:B0-----:R-:W-:Y:S01]  /*0b90*/  IMAD.WIDE.U32 R8, R0, 0x4, R8 ;  /* 0x0000000400087825 */ /* 0x001fe200078e0008 */
[----:B------:R-:W-:-:S07]  /*0ba0*/  IADD3 R0, PT, PT, -R2, RZ, RZ ;  /* 0x000000ff02007210 */ /* 0x000fce0007ffe1ff */
.L_x_14:
[----:B0-----:R-:W-:Y:S01]  /*0bb0*/  IMAD.MOV.U32 R2, RZ, RZ, R8 ;  /* 0x000000ffff027224 */ /* 0x001fe200078e0008 */
[----:B------:R-:W-:Y:S02]  /*0bc0*/  MOV R5, R11 ;  /* 0x0000000b00057202 */ /* 0x000fe40000000f00 */
[----:B------:R-:W-:Y:S02]  /*0bd0*/  MOV R3, R9 ;  /* 0x0000000900037202 */ /* 0x000fe40000000f00 */
[----:B------:R-:W-:-:S03]  /*0be0*/  MOV R4, R6 ;  /* 0x0000000600047202 */ /* 0x000fc60000000f00 */
[----:B------:R0:W2:Y:S04]  /*0bf0*/  LDG.E R2, desc[UR10][R2.64] ;  /* 0x0000000a02027981 */ /* 0x0000a8000c1e1900 */
[----:B------:R-:W2:Y:S01]  /*0c00*/  LDG.E R5, desc[UR10][R4.64] ;  /* 0x0000000a04057981 */ /* 0x000ea2000c1e1900 */
[----:B------:R-:W-:Y:S02]  /*0c10*/  IADD3 R0, PT, PT, R0, 0x1, RZ ;  /* 0x0000000100007810 */ /* 0x000fe40007ffe0ff */
[----:B------:R-:W-:Y:S02]  /*0c20*/  IADD3 R6, P2, PT, R6, 0x4, RZ ;  /* 0x0000000406067810 */ /* 0x000fe40007f5e0ff */
[----:B------:R-:W-:Y:S01]  /*0c30*/  ISETP.NE.AND P0, PT, R0, RZ, PT ;  /* 0x000000ff0000720c */ /* 0x000fe20003f05270 */
[----:B0-----:R-:W-:Y:S01]  /*0c40*/  IMAD.MOV.U32 R3, RZ, RZ, R13 ;  /* 0x000000ffff037224 */ /* 0x001fe200078e000d */
[----:B------:R-:W-:-:S02]  /*0c50*/  IADD3 R8, P3, PT, R8, 0x4, RZ ;  /* 0x0000000408087810 */ /* 0x000fc40007f7e0ff */
[----:B------:R-:W-:Y:S02]  /*0c60*/  IADD3.X R11, PT, PT, RZ, R11, RZ, P2, !PT ;  /* 0x0000000bff0b7210 */ /* 0x000fe400017fe4ff */
[----:B------:R-:W-:Y:S01]  /*0c70*/  IADD3.X R9, PT, PT, RZ, R9, RZ, P3, !PT ;  /* 0x00000009ff097210 */ /* 0x000fe20001ffe4ff */
[----:B--2---:R-:W-:Y:S01]  /*0c80*/  FADD R7, R2, R5 ;  /* 0x0000000502077221 */ /* 0x004fe20000000000 */
[----:B------:R-:W-:Y:S02]  /*0c90*/  MOV R2, R10 ;  /* 0x0000000a00027202 */ /* 0x000fe40000000f00 */
[----:B------:R-:W-:-:S03]  /*0ca0*/  IADD3 R10, P1, PT, R10, 0x4, RZ ;  /* 0x000000040a0a7810 */ /* 0x000fc60007f3e0ff */
[----:B------:R0:W-:Y:S01]  /*0cb0*/  STG.E desc[UR10][R2.64], R7 ;  /* 0x0000000702007986 */ /* 0x0001e2000c10190a */
[----:B------:R-:W-:Y:S01]  /*0cc0*/  IADD3.X R13, PT, PT, RZ, R13, RZ, P1, !PT ;  /* 0x0000000dff0d7210 */ /* 0x000fe20000ffe4ff */
[----:B------:R-:W-:Y:S08]  /*0cd0*/  @P0 BRA `(.L_x_14) ;  /* 0xfffffffc00b40947 */ /* 0x000ff0000383ffff */
[----:B------:R-:W-:Y:S05]  /*0ce0*/  EXIT ;  /* 0x000000000000794d */ /* 0x000fea0003800000 */
.L_x_15:
        /* <DEDUP_REMOVED lines=9> */
.L_x_18:


//--------------------- .nv.shared.reserved.0     --------------------------
	.section	.nv.shared.reserved.0,"aw",@nobits
	.weak		__nv_reservedSMEM_offset_0_alias
	.size		__nv_reservedSMEM_offset_0_alias, 0, 64
	.other		__nv_reservedSMEM_offset_0_alias,@"STO_CUDA_RESERVED_SHARED STV_DEFAULT"
__nv_reservedSMEM_offset_0_alias:
	.zero		0
	.zero		64


//--------------------- .nv.constant0._Z8addNx256iPKfS0_Pf --------------------------
	.section	.nv.constant0._Z8addNx256iPKfS0_Pf,"a",@progbits
	.sectionflags	@""
	.align	4
.nv.constant0._Z8addNx256iPKfS0_Pf:
	.zero		928


//--------------------- .nv.constant0._Z8add1x256iPKfS0_Pf --------------------------
	.section	.nv.constant0._Z8add1x256iPKfS0_Pf,"a",@progbits
	.sectionflags	@""
	.align	4
.nv.constant0._Z8add1x256iPKfS0_Pf:
	.zero		928


//--------------------- .nv.constant0._Z6add1x1iPKfS0_Pf --------------------------
	.section	.nv.constant0._Z6add1x1iPKfS0_Pf,"a",@progbits
	.sectionflags	@""
	.align	4
.nv.constant0._Z6add1x1iPKfS0_Pf:
	.zero		928


//--------------------- SYMBOLS --------------------------

	.type		.nv.reservedSmem.offset0,@object
	.size		.nv.reservedSmem.offset0,0x4
